//
// Generated by NVIDIA NVVM Compiler
//
// Compiler Build ID: CL-36424714
// Cuda compilation tools, release 13.0, V13.0.88
// Based on NVVM 20.0.0
//

.version 9.0
.target sm_100
.address_size 64

	// .globl	_Z6kernelPdS_S_dddi
.func  (.param .align 16 .b8 func_retval0[16]) __internal_trig_reduction_slowpathd
(
	.param .b64 __internal_trig_reduction_slowpathd_param_0
)
;
.global .align 8 .b8 __cudart_i2opi_d[144] = {8, 93, 141, 31, 177, 95, 251, 107, 234, 146, 82, 138, 247, 57, 7, 61, 123, 241, 229, 235, 199, 186, 39, 117, 45, 234, 95, 158, 102, 63, 70, 79, 183, 9, 203, 39, 207, 126, 54, 109, 31, 109, 10, 90, 139, 17, 47, 239, 15, 152, 5, 222, 255, 151, 248, 31, 59, 40, 249, 189, 139, 95, 132, 156, 244, 57, 83, 131, 57, 214, 145, 57, 65, 126, 95, 180, 38, 112, 156, 233, 132, 68, 187, 46, 245, 53, 130, 232, 62, 167, 41, 177, 28, 235, 29, 254, 28, 146, 209, 9, 234, 46, 73, 6, 224, 210, 77, 66, 58, 110, 36, 183, 97, 197, 187, 222, 171, 99, 81, 254, 65, 144, 67, 60, 153, 149, 98, 219, 192, 221, 52, 245, 209, 87, 39, 252, 41, 21, 68, 78, 110, 131, 249, 162};
.global .align 16 .b8 __cudart_sin_cos_coeffs[128] = {70, 210, 176, 44, 241, 229, 90, 190, 146, 227, 172, 105, 227, 29, 199, 62, 161, 98, 219, 25, 160, 1, 42, 191, 24, 8, 17, 17, 17, 17, 129, 63, 84, 85, 85, 85, 85, 85, 197, 191, 0, 0, 0, 0, 0, 0, 0, 0, 0, 0, 0, 0, 0, 0, 0, 0, 100, 129, 253, 32, 131, 255, 168, 189, 40, 133, 239, 193, 167, 238, 33, 62, 217, 230, 6, 142, 79, 126, 146, 190, 233, 188, 221, 25, 160, 1, 250, 62, 71, 93, 193, 22, 108, 193, 86, 191, 81, 85, 85, 85, 85, 85, 165, 63, 0, 0, 0, 0, 0, 0, 224, 191, 0, 0, 0, 0, 0, 0, 240, 63};

.visible .entry _Z6kernelPdS_S_dddi(
	.param .u64 .ptr .align 1 _Z6kernelPdS_S_dddi_param_0,
	.param .u64 .ptr .align 1 _Z6kernelPdS_S_dddi_param_1,
	.param .u64 .ptr .align 1 _Z6kernelPdS_S_dddi_param_2,
	.param .f64 _Z6kernelPdS_S_dddi_param_3,
	.param .f64 _Z6kernelPdS_S_dddi_param_4,
	.param .f64 _Z6kernelPdS_S_dddi_param_5,
	.param .u32 _Z6kernelPdS_S_dddi_param_6
)
{
	.reg .pred 	%p<25>;
	.reg .b32 	%r<54>;
	.reg .b64 	%rd<31>;
	.reg .b64 	%fd<163>;

	ld.param.u64 	%rd2, [_Z6kernelPdS_S_dddi_param_0];
	ld.param.u64 	%rd3, [_Z6kernelPdS_S_dddi_param_1];
	ld.param.u64 	%rd4, [_Z6kernelPdS_S_dddi_param_2];
	ld.param.f64 	%fd34, [_Z6kernelPdS_S_dddi_param_3];
	ld.param.f64 	%fd35, [_Z6kernelPdS_S_dddi_param_4];
	ld.param.u32 	%r21, [_Z6kernelPdS_S_dddi_param_6];
	cvta.to.global.u64 	%rd1, %rd4;
	mov.u32 	%r22, %tid.x;
	mov.u32 	%r23, %ctaid.x;
	mov.u32 	%r24, %ntid.x;
	mad.lo.s32 	%r1, %r23, %r24, %r22;
	setp.ge.s32 	%p3, %r1, %r21;
	@%p3 bra 	$L__BB0_18;
	cvta.to.global.u64 	%rd5, %rd2;
	cvta.to.global.u64 	%rd6, %rd3;
	mul.wide.s32 	%rd7, %r1, 8;
	add.s64 	%rd8, %rd5, %rd7;
	ld.global.f64 	%fd156, [%rd8];
	add.s64 	%rd9, %rd6, %rd7;
	ld.global.f64 	%fd155, [%rd9];
	mul.f64 	%fd37, %fd155, %fd155;
	fma.rn.f64 	%fd38, %fd156, %fd156, %fd37;
	setp.ge.f64 	%p4, %fd38, 0d3FF0000000000000;
	@%p4 bra 	$L__BB0_19;
	mul.f64 	%fd3, %fd34, 0d401921FB54442D18;
	abs.f64 	%fd4, %fd3;
	setp.eq.f64 	%p5, %fd4, 0d7FF0000000000000;
	mul.f64 	%fd40, %fd3, 0d3FE45F306DC9C883;
	cvt.rni.s32.f64 	%r2, %fd40;
	cvt.rn.f64.s32 	%fd41, %r2;
	fma.rn.f64 	%fd42, %fd41, 0dBFF921FB54442D18, %fd3;
	fma.rn.f64 	%fd43, %fd41, 0dBC91A62633145C00, %fd42;
	fma.rn.f64 	%fd5, %fd41, 0dB97B839A252049C0, %fd43;
	setp.ltu.f64 	%p6, %fd4, 0d41E0000000000000;
	mov.f64 	%fd153, 0d0000000000000000;
	mul.rn.f64 	%fd6, %fd3, %fd153;
	mul.f64 	%fd7, %fd35, 0d401921FB54442D18;
	abs.f64 	%fd8, %fd7;
	setp.eq.f64 	%p7, %fd8, 0d7FF0000000000000;
	mul.f64 	%fd44, %fd7, 0d3FE45F306DC9C883;
	cvt.rni.s32.f64 	%r3, %fd44;
	cvt.rn.f64.s32 	%fd45, %r3;
	fma.rn.f64 	%fd46, %fd45, 0dBFF921FB54442D18, %fd7;
	fma.rn.f64 	%fd47, %fd45, 0dBC91A62633145C00, %fd46;
	fma.rn.f64 	%fd9, %fd45, 0dB97B839A252049C0, %fd47;
	setp.ltu.f64 	%p8, %fd8, 0d41E0000000000000;
	mul.rn.f64 	%fd10, %fd7, %fd153;
	or.pred  	%p1, %p5, %p6;
	or.pred  	%p2, %p7, %p8;
	mov.b32 	%r46, 0;
	mov.u64 	%rd15, __cudart_sin_cos_coeffs;
	mov.f64 	%fd154, %fd153;
$L__BB0_3:
	mul.f64 	%fd48, %fd155, %fd155;
	fma.rn.f64 	%fd49, %fd156, %fd156, %fd48;
	setp.geu.f64 	%p9, %fd49, 0d3FF0000000000000;
	mov.u32 	%r53, %r46;
	@%p9 bra 	$L__BB0_17;
	setp.eq.f64 	%p10, %fd4, 0d7FF0000000000000;
	mov.b32 	%r48, 1;
	mov.f64 	%fd158, %fd6;
	@%p10 bra 	$L__BB0_8;
	setp.ltu.f64 	%p11, %fd4, 0d41E0000000000000;
	mov.f64 	%fd158, %fd5;
	mov.u32 	%r47, %r2;
	@%p11 bra 	$L__BB0_7;
	{ // callseq 0, 0
	.param .b64 param0;
	st.param.f64 	[param0], %fd3;
	.param .align 16 .b8 retval0[16];
	call.uni (retval0), 
	__internal_trig_reduction_slowpathd, 
	(
	param0
	);
	ld.param.f64 	%fd158, [retval0];
	ld.param.b32 	%r47, [retval0+8];
	} // callseq 0
$L__BB0_7:
	add.s32 	%r48, %r47, 1;
$L__BB0_8:
	setp.eq.f64 	%p12, %fd4, 0d7FF0000000000000;
	selp.b32 	%r49, 0, %r2, %p12;
	selp.f64 	%fd159, %fd6, %fd5, %p12;
	shl.b32 	%r28, %r48, 6;
	cvt.u64.u32 	%rd13, %r28;
	and.b64  	%rd14, %rd13, 64;
	add.s64 	%rd16, %rd15, %rd14;
	mul.rn.f64 	%fd51, %fd158, %fd158;
	and.b32  	%r29, %r48, 1;
	setp.eq.b32 	%p13, %r29, 1;
	selp.f64 	%fd52, 0dBDA8FF8320FD8164, 0d3DE5DB65F9785EBA, %p13;
	ld.global.nc.v2.f64 	{%fd53, %fd54}, [%rd16];
	fma.rn.f64 	%fd55, %fd52, %fd51, %fd53;
	fma.rn.f64 	%fd56, %fd55, %fd51, %fd54;
	ld.global.nc.v2.f64 	{%fd57, %fd58}, [%rd16+16];
	fma.rn.f64 	%fd59, %fd56, %fd51, %fd57;
	fma.rn.f64 	%fd60, %fd59, %fd51, %fd58;
	ld.global.nc.v2.f64 	{%fd61, %fd62}, [%rd16+32];
	fma.rn.f64 	%fd63, %fd60, %fd51, %fd61;
	fma.rn.f64 	%fd64, %fd63, %fd51, %fd62;
	fma.rn.f64 	%fd65, %fd64, %fd158, %fd158;
	fma.rn.f64 	%fd66, %fd64, %fd51, 0d3FF0000000000000;
	selp.f64 	%fd67, %fd66, %fd65, %p13;
	and.b32  	%r30, %r48, 2;
	setp.eq.s32 	%p14, %r30, 0;
	mov.f64 	%fd68, 0d0000000000000000;
	sub.f64 	%fd69, %fd68, %fd67;
	selp.f64 	%fd19, %fd67, %fd69, %p14;
	@%p1 bra 	$L__BB0_10;
	{ // callseq 1, 0
	.param .b64 param0;
	st.param.f64 	[param0], %fd3;
	.param .align 16 .b8 retval0[16];
	call.uni (retval0), 
	__internal_trig_reduction_slowpathd, 
	(
	param0
	);
	ld.param.f64 	%fd159, [retval0];
	ld.param.b32 	%r49, [retval0+8];
	} // callseq 1
$L__BB0_10:
	setp.eq.f64 	%p15, %fd8, 0d7FF0000000000000;
	shl.b32 	%r33, %r49, 6;
	cvt.u64.u32 	%rd17, %r33;
	and.b64  	%rd18, %rd17, 64;
	add.s64 	%rd20, %rd15, %rd18;
	mul.rn.f64 	%fd71, %fd159, %fd159;
	and.b32  	%r34, %r49, 1;
	setp.eq.b32 	%p16, %r34, 1;
	selp.f64 	%fd72, 0dBDA8FF8320FD8164, 0d3DE5DB65F9785EBA, %p16;
	ld.global.nc.v2.f64 	{%fd73, %fd74}, [%rd20];
	fma.rn.f64 	%fd75, %fd72, %fd71, %fd73;
	fma.rn.f64 	%fd76, %fd75, %fd71, %fd74;
	ld.global.nc.v2.f64 	{%fd77, %fd78}, [%rd20+16];
	fma.rn.f64 	%fd79, %fd76, %fd71, %fd77;
	fma.rn.f64 	%fd80, %fd79, %fd71, %fd78;
	ld.global.nc.v2.f64 	{%fd81, %fd82}, [%rd20+32];
	fma.rn.f64 	%fd83, %fd80, %fd71, %fd81;
	fma.rn.f64 	%fd84, %fd83, %fd71, %fd82;
	fma.rn.f64 	%fd85, %fd84, %fd159, %fd159;
	fma.rn.f64 	%fd86, %fd84, %fd71, 0d3FF0000000000000;
	selp.f64 	%fd87, %fd86, %fd85, %p16;
	and.b32  	%r35, %r49, 2;
	setp.eq.s32 	%p17, %r35, 0;
	mov.f64 	%fd88, 0d0000000000000000;
	sub.f64 	%fd89, %fd88, %fd87;
	selp.f64 	%fd90, %fd87, %fd89, %p17;
	mul.f64 	%fd91, %fd154, %fd90;
	fma.rn.f64 	%fd22, %fd156, %fd19, %fd91;
	mul.f64 	%fd92, %fd154, %fd19;
	mul.f64 	%fd93, %fd156, %fd90;
	sub.f64 	%fd23, %fd92, %fd93;
	mov.b32 	%r51, 1;
	mov.f64 	%fd161, %fd10;
	@%p15 bra 	$L__BB0_14;
	setp.ltu.f64 	%p18, %fd8, 0d41E0000000000000;
	mov.f64 	%fd161, %fd9;
	mov.u32 	%r50, %r3;
	@%p18 bra 	$L__BB0_13;
	{ // callseq 2, 0
	.param .b64 param0;
	st.param.f64 	[param0], %fd7;
	.param .align 16 .b8 retval0[16];
	call.uni (retval0), 
	__internal_trig_reduction_slowpathd, 
	(
	param0
	);
	ld.param.f64 	%fd161, [retval0];
	ld.param.b32 	%r50, [retval0+8];
	} // callseq 2
$L__BB0_13:
	add.s32 	%r51, %r50, 1;
$L__BB0_14:
	setp.eq.f64 	%p19, %fd8, 0d7FF0000000000000;
	selp.b32 	%r52, 0, %r3, %p19;
	selp.f64 	%fd162, %fd10, %fd9, %p19;
	shl.b32 	%r37, %r51, 6;
	cvt.u64.u32 	%rd21, %r37;
	and.b64  	%rd22, %rd21, 64;
	add.s64 	%rd24, %rd15, %rd22;
	mul.rn.f64 	%fd95, %fd161, %fd161;
	and.b32  	%r38, %r51, 1;
	setp.eq.b32 	%p20, %r38, 1;
	selp.f64 	%fd96, 0dBDA8FF8320FD8164, 0d3DE5DB65F9785EBA, %p20;
	ld.global.nc.v2.f64 	{%fd97, %fd98}, [%rd24];
	fma.rn.f64 	%fd99, %fd96, %fd95, %fd97;
	fma.rn.f64 	%fd100, %fd99, %fd95, %fd98;
	ld.global.nc.v2.f64 	{%fd101, %fd102}, [%rd24+16];
	fma.rn.f64 	%fd103, %fd100, %fd95, %fd101;
	fma.rn.f64 	%fd104, %fd103, %fd95, %fd102;
	ld.global.nc.v2.f64 	{%fd105, %fd106}, [%rd24+32];
	fma.rn.f64 	%fd107, %fd104, %fd95, %fd105;
	fma.rn.f64 	%fd108, %fd107, %fd95, %fd106;
	fma.rn.f64 	%fd109, %fd108, %fd161, %fd161;
	fma.rn.f64 	%fd110, %fd108, %fd95, 0d3FF0000000000000;
	selp.f64 	%fd111, %fd110, %fd109, %p20;
	and.b32  	%r39, %r51, 2;
	setp.eq.s32 	%p21, %r39, 0;
	mov.f64 	%fd112, 0d0000000000000000;
	sub.f64 	%fd113, %fd112, %fd111;
	selp.f64 	%fd28, %fd111, %fd113, %p21;
	@%p2 bra 	$L__BB0_16;
	{ // callseq 3, 0
	.param .b64 param0;
	st.param.f64 	[param0], %fd7;
	.param .align 16 .b8 retval0[16];
	call.uni (retval0), 
	__internal_trig_reduction_slowpathd, 
	(
	param0
	);
	ld.param.f64 	%fd162, [retval0];
	ld.param.b32 	%r52, [retval0+8];
	} // callseq 3
$L__BB0_16:
	ld.param.f64 	%fd152, [_Z6kernelPdS_S_dddi_param_5];
	shl.b32 	%r42, %r52, 6;
	cvt.u64.u32 	%rd25, %r42;
	and.b64  	%rd26, %rd25, 64;
	add.s64 	%rd28, %rd15, %rd26;
	mul.rn.f64 	%fd115, %fd162, %fd162;
	and.b32  	%r43, %r52, 1;
	setp.eq.b32 	%p22, %r43, 1;
	selp.f64 	%fd116, 0dBDA8FF8320FD8164, 0d3DE5DB65F9785EBA, %p22;
	ld.global.nc.v2.f64 	{%fd117, %fd118}, [%rd28];
	fma.rn.f64 	%fd119, %fd116, %fd115, %fd117;
	fma.rn.f64 	%fd120, %fd119, %fd115, %fd118;
	ld.global.nc.v2.f64 	{%fd121, %fd122}, [%rd28+16];
	fma.rn.f64 	%fd123, %fd120, %fd115, %fd121;
	fma.rn.f64 	%fd124, %fd123, %fd115, %fd122;
	ld.global.nc.v2.f64 	{%fd125, %fd126}, [%rd28+32];
	fma.rn.f64 	%fd127, %fd124, %fd115, %fd125;
	fma.rn.f64 	%fd128, %fd127, %fd115, %fd126;
	fma.rn.f64 	%fd129, %fd128, %fd162, %fd162;
	fma.rn.f64 	%fd130, %fd128, %fd115, 0d3FF0000000000000;
	selp.f64 	%fd131, %fd130, %fd129, %p22;
	and.b32  	%r44, %r52, 2;
	setp.eq.s32 	%p23, %r44, 0;
	mov.f64 	%fd132, 0d0000000000000000;
	sub.f64 	%fd133, %fd132, %fd131;
	selp.f64 	%fd134, %fd131, %fd133, %p23;
	mul.f64 	%fd135, %fd153, %fd134;
	fma.rn.f64 	%fd31, %fd155, %fd28, %fd135;
	mul.f64 	%fd136, %fd153, %fd28;
	mul.f64 	%fd137, %fd155, %fd134;
	sub.f64 	%fd138, %fd136, %fd137;
	mul.f64 	%fd139, %fd22, %fd22;
	mul.f64 	%fd140, %fd22, %fd139;
	mul.f64 	%fd141, %fd22, 0d4008000000000000;
	mul.f64 	%fd142, %fd141, %fd31;
	mul.f64 	%fd143, %fd31, %fd142;
	sub.f64 	%fd144, %fd140, %fd143;
	fma.rn.f64 	%fd154, %fd152, %fd144, %fd23;
	mul.f64 	%fd145, %fd31, %fd31;
	mul.f64 	%fd146, %fd31, %fd145;
	mul.f64 	%fd147, %fd22, %fd141;
	mul.f64 	%fd148, %fd147, %fd31;
	sub.f64 	%fd149, %fd146, %fd148;
	mul.f64 	%fd150, %fd152, %fd149;
	sub.f64 	%fd153, %fd138, %fd150;
	add.s32 	%r46, %r46, 1;
	setp.ne.s32 	%p24, %r46, 100002;
	mov.b32 	%r53, 100002;
	mov.f64 	%fd155, %fd31;
	mov.f64 	%fd156, %fd22;
	@%p24 bra 	$L__BB0_3;
$L__BB0_17:
	add.s32 	%r45, %r53, -1;
	cvt.rn.f64.s32 	%fd151, %r45;
	mul.wide.s32 	%rd29, %r1, 8;
	add.s64 	%rd30, %rd1, %rd29;
	st.global.f64 	[%rd30], %fd151;
$L__BB0_18:
	ret;
$L__BB0_19:
	add.s64 	%rd11, %rd1, %rd7;
	mov.b64 	%rd12, 0;
	st.global.u64 	[%rd11], %rd12;
	bra.uni 	$L__BB0_18;

}
.func  (.param .align 16 .b8 func_retval0[16]) __internal_trig_reduction_slowpathd(
	.param .b64 __internal_trig_reduction_slowpathd_param_0
)
{
	.local .align 8 .b8 	__local_depot1[40];
	.reg .b64 	%SP;
	.reg .b64 	%SPL;
	.reg .pred 	%p<10>;
	.reg .b32 	%r<47>;
	.reg .b64 	%rd<74>;
	.reg .b64 	%fd<5>;

	mov.u64 	%SPL, __local_depot1;
	ld.param.f64 	%fd4, [__internal_trig_reduction_slowpathd_param_0];
	add.u64 	%rd1, %SPL, 0;
	{
	.reg .b32 %temp; 
	mov.b64 	{%temp, %r1}, %fd4;
	}
	shr.u32 	%r2, %r1, 20;
	and.b32  	%r3, %r2, 2047;
	setp.eq.s32 	%p1, %r3, 2047;
	mov.b32 	%r46, 0;
	@%p1 bra 	$L__BB1_9;
	add.s32 	%r20, %r3, -1024;
	mov.b64 	%rd20, %fd4;
	shl.b64 	%rd2, %rd20, 11;
	shr.u32 	%r4, %r20, 6;
	sub.s32 	%r45, 15, %r4;
	sub.s32 	%r21, 19, %r4;
	setp.lt.u32 	%p2, %r20, 128;
	selp.b32 	%r6, 18, %r21, %p2;
	setp.ge.s32 	%p3, %r45, %r6;
	mov.b64 	%rd70, 0;
	@%p3 bra 	$L__BB1_4;
	add.s32 	%r23, %r6, %r4;
	neg.s32 	%r43, %r23;
	or.b64  	%rd3, %rd2, -9223372036854775808;
	mov.b64 	%rd70, 0;
	mov.b32 	%r42, 0;
	mov.u64 	%rd25, __cudart_i2opi_d;
	mov.u32 	%r44, %r45;
$L__BB1_3:
	.pragma "nounroll";
	mul.wide.s32 	%rd22, %r42, 8;
	add.s64 	%rd23, %rd1, %rd22;
	mul.wide.s32 	%rd24, %r44, 8;
	add.s64 	%rd26, %rd25, %rd24;
	ld.global.nc.u64 	%rd27, [%rd26];
	{
	.reg .u32 %r0, %r1, %r2, %r3, %alo, %ahi, %blo, %bhi, %clo, %chi;
	mov.b64 	{%alo,%ahi}, %rd27;
	mov.b64 	{%blo,%bhi}, %rd3;
	mov.b64 	{%clo,%chi}, %rd70;
	mad.lo.cc.u32 	%r0, %alo, %blo, %clo;
	madc.hi.cc.u32 	%r1, %alo, %blo, %chi;
	madc.hi.u32 	%r2, %alo, %bhi, 0;
	mad.lo.cc.u32 	%r1, %alo, %bhi, %r1;
	madc.hi.cc.u32 	%r2, %ahi, %blo, %r2;
	madc.hi.u32 	%r3, %ahi, %bhi, 0;
	mad.lo.cc.u32 	%r1, %ahi, %blo, %r1;
	madc.lo.cc.u32 	%r2, %ahi, %bhi, %r2;
	addc.u32 	%r3, %r3, 0;
	mov.b64 	%rd28, {%r0,%r1};
	mov.b64 	%rd70, {%r2,%r3};
	}
	st.local.u64 	[%rd23], %rd28;
	add.s32 	%r44, %r44, 1;
	add.s32 	%r43, %r43, 1;
	add.s32 	%r42, %r42, 1;
	setp.ne.s32 	%p4, %r43, -15;
	mov.u32 	%r45, %r6;
	@%p4 bra 	$L__BB1_3;
$L__BB1_4:
	cvt.s64.s32 	%rd29, %r45;
	cvt.u64.u32 	%rd30, %r4;
	add.s64 	%rd31, %rd30, %rd29;
	shl.b64 	%rd32, %rd31, 3;
	add.s64 	%rd33, %rd1, %rd32;
	st.local.u64 	[%rd33+-120], %rd70;
	and.b32  	%r15, %r2, 63;
	ld.local.u64 	%rd72, [%rd1+16];
	ld.local.u64 	%rd71, [%rd1+24];
	setp.eq.s32 	%p5, %r15, 0;
	@%p5 bra 	$L__BB1_6;
	shl.b64 	%rd34, %rd71, %r15;
	shr.u64 	%rd35, %rd72, 1;
	xor.b32  	%r24, %r15, 63;
	shr.u64 	%rd36, %rd35, %r24;
	or.b64  	%rd71, %rd34, %rd36;
	ld.local.u64 	%rd37, [%rd1+8];
	shl.b64 	%rd38, %rd72, %r15;
	shr.u64 	%rd39, %rd37, 1;
	shr.u64 	%rd40, %rd39, %r24;
	or.b64  	%rd72, %rd38, %rd40;
$L__BB1_6:
	and.b32  	%r25, %r1, -2147483648;
	shr.u64 	%rd41, %rd71, 62;
	cvt.u32.u64 	%r26, %rd41;
	mov.b64 	{%r27, %r28}, %rd71;
	mov.b64 	{%r29, %r30}, %rd72;
	shf.l.wrap.b32 	%r31, %r30, %r27, 2;
	shf.l.wrap.b32 	%r32, %r27, %r28, 2;
	mov.b64 	%rd42, {%r31, %r32};
	shl.b64 	%rd43, %rd72, 2;
	shr.u64 	%rd44, %rd42, 63;
	cvt.u32.u64 	%r33, %rd44;
	add.s32 	%r34, %r33, %r26;
	setp.eq.s32 	%p6, %r25, 0;
	neg.s32 	%r35, %r34;
	selp.b32 	%r46, %r34, %r35, %p6;
	setp.gt.s64 	%p7, %rd42, -1;
	mov.b64 	%rd45, 0;
	{
	.reg .u32 %r0, %r1, %r2, %r3, %a0, %a1, %a2, %a3, %b0, %b1, %b2, %b3;
	mov.b64 	{%a0,%a1}, %rd45;
	mov.b64 	{%a2,%a3}, %rd45;
	mov.b64 	{%b0,%b1}, %rd43;
	mov.b64 	{%b2,%b3}, %rd42;
	sub.cc.u32 	%r0, %a0, %b0;
	subc.cc.u32 	%r1, %a1, %b1;
	subc.cc.u32 	%r2, %a2, %b2;
	subc.u32 	%r3, %a3, %b3;
	mov.b64 	%rd46, {%r0,%r1};
	mov.b64 	%rd47, {%r2,%r3};
	}
	xor.b32  	%r36, %r25, -2147483648;
	selp.b64 	%rd73, %rd42, %rd47, %p7;
	selp.b64 	%rd14, %rd43, %rd46, %p7;
	selp.b32 	%r17, %r25, %r36, %p7;
	clz.b64 	%r37, %rd73;
	cvt.u64.u32 	%rd15, %r37;
	setp.eq.s32 	%p8, %r37, 0;
	@%p8 bra 	$L__BB1_8;
	cvt.u32.u64 	%r38, %rd15;
	and.b32  	%r39, %r38, 63;
	shl.b64 	%rd48, %rd73, %r39;
	shr.u64 	%rd49, %rd14, 1;
	not.b32 	%r40, %r38;
	and.b32  	%r41, %r40, 63;
	shr.u64 	%rd50, %rd49, %r41;
	or.b64  	%rd73, %rd48, %rd50;
$L__BB1_8:
	mov.b64 	%rd51, -3958705157555305931;
	{
	.reg .u32 %r0, %r1, %r2, %r3, %alo, %ahi, %blo, %bhi;
	mov.b64 	{%alo,%ahi}, %rd73;
	mov.b64 	{%blo,%bhi}, %rd51;
	mul.lo.u32 	%r0, %alo, %blo;
	mul.hi.u32 	%r1, %alo, %blo;
	mad.lo.cc.u32 	%r1, %alo, %bhi, %r1;
	madc.hi.u32 	%r2, %alo, %bhi, 0;
	mad.lo.cc.u32 	%r1, %ahi, %blo, %r1;
	madc.hi.cc.u32 	%r2, %ahi, %blo, %r2;
	madc.hi.u32 	%r3, %ahi, %bhi, 0;
	mad.lo.cc.u32 	%r2, %ahi, %bhi, %r2;
	addc.u32 	%r3, %r3, 0;
	mov.b64 	%rd52, {%r0,%r1};
	mov.b64 	%rd53, {%r2,%r3};
	}
	setp.gt.s64 	%p9, %rd53, 0;
	{
	.reg .u32 %r0, %r1, %r2, %r3, %a0, %a1, %a2, %a3, %b0, %b1, %b2, %b3;
	mov.b64 	{%a0,%a1}, %rd52;
	mov.b64 	{%a2,%a3}, %rd53;
	mov.b64 	{%b0,%b1}, %rd52;
	mov.b64 	{%b2,%b3}, %rd53;
	add.cc.u32 	%r0, %a0, %b0;
	addc.cc.u32 	%r1, %a1, %b1;
	addc.cc.u32 	%r2, %a2, %b2;
	addc.u32 	%r3, %a3, %b3;
	mov.b64 	%rd54, {%r0,%r1};
	mov.b64 	%rd55, {%r2,%r3};
	}
	selp.b64 	%rd56, %rd55, %rd53, %p9;
	selp.s64 	%rd57, -1, 0, %p9;
	sub.s64 	%rd58, %rd57, %rd15;
	cvt.u64.u32 	%rd59, %r17;
	shl.b64 	%rd60, %rd59, 32;
	add.s64 	%rd61, %rd56, 1;
	shr.u64 	%rd62, %rd61, 10;
	add.s64 	%rd63, %rd62, 1;
	shr.u64 	%rd64, %rd63, 1;
	shl.b64 	%rd65, %rd58, 52;
	add.s64 	%rd66, %rd65, %rd64;
	add.s64 	%rd67, %rd66, 4602678819172646912;
	or.b64  	%rd68, %rd67, %rd60;
	mov.b64 	%fd4, %rd68;
$L__BB1_9:
	st.param.f64 	[func_retval0], %fd4;
	st.param.b32 	[func_retval0+8], %r46;
	ret;

}


// ===== COMPILED SASS (sm_100) =====

	.target	sm_100

	.elftype	@"ET_EXEC"


//--------------------- .note.nv.tkinfo           --------------------------
	.section	.note.nv.tkinfo,"",@"SHT_NOTE"
	.sectionflags	@"SHF_NOTE_NV_TKINFO"
	.tkinfo
        /*0018*/ 	.word	0x00000002
        /*0030*/ 	.string	""
        /*0030*/ 	.string	"ptxas"
        /*0030*/ 	.string	"Cuda compilation tools, release 13.0, V13.0.88"
        /*0030*/ 	.string	"Build cuda_13.0.r13.0/compiler.36424714_0"
        /*0030*/ 	.string	"-arch sm_100 -m 64 "



//--------------------- .note.nv.cuinfo           --------------------------
	.section	.note.nv.cuinfo,"",@"SHT_NOTE"
	.sectionflags	@"SHF_NOTE_NV_CUINFO"
        /*0018*/ 	.short	0x0002
        /*001a*/ 	.short	0x0064
        /*001c*/ 	.short	0x0082
	.zero		2


//--------------------- .nv.info                  --------------------------
	.section	.nv.info,"",@"SHT_CUDA_INFO"
	.align	4


	//----- nvinfo : EIATTR_REGCOUNT
	.align		4
        /*0000*/ 	.byte	0x04, 0x2f
        /*0002*/ 	.short	(.L_3 - .L_2)
	.align		4
.L_2:
        /*0004*/ 	.word	index@(_Z6kernelPdS_S_dddi)
        /*0008*/ 	.word	0x00000030


	//----- nvinfo : EIATTR_FRAME_SIZE
	.align		4
.L_3:
        /*000c*/ 	.byte	0x04, 0x11
        /*000e*/ 	.short	(.L_5 - .L_4)
	.align		4
.L_4:
        /*0010*/ 	.word	index@($_Z6kernelPdS_S_dddi$__internal_trig_reduction_slowpathd)
        /*0014*/ 	.word	0x00000028


	//----- nvinfo : EIATTR_FRAME_SIZE
	.align		4
.L_5:
        /*0018*/ 	.byte	0x04, 0x11
        /*001a*/ 	.short	(.L_7 - .L_6)
	.align		4
.L_6:
        /*001c*/ 	.word	index@(_Z6kernelPdS_S_dddi)
        /*0020*/ 	.word	0x00000028


	//----- nvinfo : EIATTR_MIN_STACK_SIZE
	.align		4
.L_7:
        /*0024*/ 	.byte	0x04, 0x12
        /*0026*/ 	.short	(.L_9 - .L_8)
	.align		4
.L_8:
        /*0028*/ 	.word	index@(_Z6kernelPdS_S_dddi)
        /*002c*/ 	.word	0x00000028
.L_9:


//--------------------- .nv.compat                --------------------------
	.section	.nv.compat,"",@"SHT_CUDA_COMPAT_INFO"
	.align	4
        /*0000*/ 	.byte	0x02, 0x09, 0x00, 0x00, 0x02, 0x02, 0x01, 0x00, 0x02, 0x05, 0x05, 0x00, 0x03, 0x07, 0x01, 0x01
        /*0010*/ 	.byte	0x02, 0x03, 0x00, 0x00, 0x02, 0x06, 0x01, 0x00, 0x04, 0x0b, 0x08, 0x00, 0x01, 0x00, 0x00, 0x00
        /*0020*/ 	.byte	0x00, 0x00, 0x00, 0x00


//--------------------- .nv.info._Z6kernelPdS_S_dddi --------------------------
	.section	.nv.info._Z6kernelPdS_S_dddi,"",@"SHT_CUDA_INFO"
	.sectionflags	@""
	.align	4


	//----- nvinfo : EIATTR_CUDA_API_VERSION
	.align		4
        /*0000*/ 	.byte	0x04, 0x37
        /*0002*/ 	.short	(.L_11 - .L_10)
.L_10:
        /*0004*/ 	.word	0x00000082


	//----- nvinfo : EIATTR_KPARAM_INFO
	.align		4
.L_11:
        /*0008*/ 	.byte	0x04, 0x17
        /*000a*/ 	.short	(.L_13 - .L_12)
.L_12:
        /*000c*/ 	.word	0x00000000
        /*0010*/ 	.short	0x0006
        /*0012*/ 	.short	0x0030
        /*0014*/ 	.byte	0x00, 0xf0, 0x11, 0x00


	//----- nvinfo : EIATTR_KPARAM_INFO
	.align		4
.L_13:
        /*0018*/ 	.byte	0x04, 0x17
        /*001a*/ 	.short	(.L_15 - .L_14)
.L_14:
        /*001c*/ 	.word	0x00000000
        /*0020*/ 	.short	0x0005
        /*0022*/ 	.short	0x0028
        /*0024*/ 	.byte	0x00, 0xf0, 0x21, 0x00


	//----- nvinfo : EIATTR_KPARAM_INFO
	.align		4
.L_15:
        /*0028*/ 	.byte	0x04, 0x17
        /*002a*/ 	.short	(.L_17 - .L_16)
.L_16:
        /*002c*/ 	.word	0x00000000
        /*0030*/ 	.short	0x0004
        /*0032*/ 	.short	0x0020
        /*0034*/ 	.byte	0x00, 0xf0, 0x21, 0x00


	//----- nvinfo : EIATTR_KPARAM_INFO
	.align		4
.L_17:
        /*0038*/ 	.byte	0x04, 0x17
        /*003a*/ 	.short	(.L_19 - .L_18)
.L_18:
        /*003c*/ 	.word	0x00000000
        /*0040*/ 	.short	0x0003
        /*0042*/ 	.short	0x0018
        /*0044*/ 	.byte	0x00, 0xf0, 0x21, 0x00


	//----- nvinfo : EIATTR_KPARAM_INFO
	.align		4
.L_19:
        /*0048*/ 	.byte	0x04, 0x17
        /*004a*/ 	.short	(.L_21 - .L_20)
.L_20:
        /*004c*/ 	.word	0x00000000
        /*0050*/ 	.short	0x0002
        /*0052*/ 	.short	0x0010
        /*0054*/ 	.byte	0x00, 0xf5, 0x21, 0x00


	//----- nvinfo : EIATTR_KPARAM_INFO
	.align		4
.L_21:
        /*0058*/ 	.byte	0x04, 0x17
        /*005a*/ 	.short	(.L_23 - .L_22)
.L_22:
        /*005c*/ 	.word	0x00000000
        /*0060*/ 	.short	0x0001
        /*0062*/ 	.short	0x0008
        /*0064*/ 	.byte	0x00, 0xf5, 0x21, 0x00


	//----- nvinfo : EIATTR_KPARAM_INFO
	.align		4
.L_23:
        /*0068*/ 	.byte	0x04, 0x17
        /*006a*/ 	.short	(.L_25 - .L_24)
.L_24:
        /*006c*/ 	.word	0x00000000
        /*0070*/ 	.short	0x0000
        /*0072*/ 	.short	0x0000
        /*0074*/ 	.byte	0x00, 0xf5, 0x21, 0x00


	//----- nvinfo : EIATTR_SPARSE_MMA_MASK
	.align		4
.L_25:
        /*0078*/ 	.byte	0x03, 0x50
        /*007a*/ 	.short	0x0000


	//----- nvinfo : EIATTR_MAXREG_COUNT
	.align		4
        /*007c*/ 	.byte	0x03, 0x1b
        /*007e*/ 	.short	0x00ff


	//----- nvinfo : EIATTR_MERCURY_ISA_VERSION
	.align		4
        /*0080*/ 	.byte	0x03, 0x5f
        /*0082*/ 	.short	0x0101


	//----- nvinfo : EIATTR_VRC_CTA_INIT_COUNT
	.align		4
        /*0084*/ 	.byte	0x02, 0x4a
	.zero		1
	.zero		1


	//----- nvinfo : EIATTR_EXIT_INSTR_OFFSETS
	.align		4
        /*0088*/ 	.byte	0x04, 0x1c
        /*008a*/ 	.short	(.L_27 - .L_26)


	//   ....[0]....
.L_26:
        /*008c*/ 	.word	0x00000080


	//   ....[1]....
        /*0090*/ 	.word	0x000010e0


	//   ....[2]....
        /*0094*/ 	.word	0x00001120


	//----- nvinfo : EIATTR_CRS_STACK_SIZE
	.align		4
.L_27:
        /*0098*/ 	.byte	0x04, 0x1e
        /*009a*/ 	.short	(.L_29 - .L_28)
.L_28:
        /*009c*/ 	.word	0x00000000


	//----- nvinfo : EIATTR_CBANK_PARAM_SIZE
	.align		4
.L_29:
        /*00a0*/ 	.byte	0x03, 0x19
        /*00a2*/ 	.short	0x0034


	//----- nvinfo : EIATTR_PARAM_CBANK
	.align		4
        /*00a4*/ 	.byte	0x04, 0x0a
        /*00a6*/ 	.short	(.L_31 - .L_30)
	.align		4
.L_30:
        /*00a8*/ 	.word	index@(.nv.constant0._Z6kernelPdS_S_dddi)
        /*00ac*/ 	.short	0x0380
        /*00ae*/ 	.short	0x0034


	//----- nvinfo : EIATTR_SW_WAR
	.align		4
.L_31:
        /*00b0*/ 	.byte	0x04, 0x36
        /*00b2*/ 	.short	(.L_33 - .L_32)
.L_32:
        /*00b4*/ 	.word	0x00000008
.L_33:


//--------------------- .nv.callgraph             --------------------------
	.section	.nv.callgraph,"",@"SHT_CUDA_CALLGRAPH"
	.align	4
	.sectionentsize	8
	.align		4
        /*0000*/ 	.word	0x00000000
	.align		4
        /*0004*/ 	.word	0xffffffff
	.align		4
        /*0008*/ 	.word	0x00000000
	.align		4
        /*000c*/ 	.word	0xfffffffe
	.align		4
        /*0010*/ 	.word	0x00000000
	.align		4
        /*0014*/ 	.word	0xfffffffd
	.align		4
        /*0018*/ 	.word	0x00000000
	.align		4
        /*001c*/ 	.word	0xfffffffc


//--------------------- .nv.constant4             --------------------------
	.section	.nv.constant4,"a",@progbits
	.align	8
	.align		8
.nv.constant4:
        /*0000*/ 	.dword	__cudart_i2opi_d
	.align		8
        /*0008*/ 	.dword	__cudart_sin_cos_coeffs


//--------------------- .text._Z6kernelPdS_S_dddi --------------------------
	.section	.text._Z6kernelPdS_S_dddi,"ax",@progbits
	.align	128
        .global         _Z6kernelPdS_S_dddi
        .type           _Z6kernelPdS_S_dddi,@function
        .size           _Z6kernelPdS_S_dddi,(.L_x_22 - _Z6kernelPdS_S_dddi)
        .other          _Z6kernelPdS_S_dddi,@"STO_CUDA_ENTRY STV_DEFAULT"
_Z6kernelPdS_S_dddi:
.text._Z6kernelPdS_S_dddi:
[----:B------:R-:W0:Y:S01]  /*0000*/  LDC R1, c[0x0][0x37c] ;  /* 0x0000df00ff017b82 */ /* 0x000e220000000800 */
[----:B------:R-:W1:Y:S07]  /*0010*/  S2R R0, SR_TID.X ;  /* 0x0000000000007919 */ /* 0x000e6e0000002100 */
[----:B------:R-:W1:Y:S01]  /*0020*/  S2UR UR4, SR_CTAID.X ;  /* 0x00000000000479c3 */ /* 0x000e620000002500 */
[----:B------:R-:W2:Y:S01]  /*0030*/  LDCU UR5, c[0x0][0x3b0] ;  /* 0x00007600ff0577ac */ /* 0x000ea20008000800 */
[----:B0-----:R-:W-:-:S06]  /*0040*/  VIADD R1, R1, 0xffffffd8 ;  /* 0xffffffd801017836 */ /* 0x001fcc0000000000 */
[----:B------:R-:W1:Y:S02]  /*0050*/  LDC R3, c[0x0][0x360] ;  /* 0x0000d800ff037b82 */ /* 0x000e640000000800 */
[----:B-1----:R-:W-:-:S05]  /*0060*/  IMAD R0, R3, UR4, R0 ;  /* 0x0000000403007c24 */ /* 0x002fca000f8e0200 */
[----:B--2---:R-:W-:-:S13]  /*0070*/  ISETP.GE.AND P0, PT, R0, UR5, PT ;  /* 0x0000000500007c0c */ /* 0x004fda000bf06270 */
[----:B------:R-:W-:Y:S05]  /*0080*/  @P0 EXIT ;  /* 0x000000000000094d */ /* 0x000fea0003800000 */
[----:B------:R-:W0:Y:S01]  /*0090*/  LDC.64 R32, c[0x0][0x388] ;  /* 0x0000e200ff207b82 */ /* 0x000e220000000a00 */
[----:B------:R-:W1:Y:S01]  /*00a0*/  LDCU.64 UR4, c[0x0][0x358] ;  /* 0x00006b00ff0477ac */ /* 0x000e620008000a00 */
[----:B------:R-:W2:Y:S06]  /*00b0*/  LDCU.64 UR12, c[0x0][0x3a8] ;  /* 0x00007500ff0c77ac */ /* 0x000eac0008000a00 */
[----:B------:R-:W3:Y:S01]  /*00c0*/  LDC.64 R2, c[0x0][0x380] ;  /* 0x0000e000ff027b82 */ /* 0x000ee20000000a00 */
[----:B------:R-:W4:Y:S01]  /*00d0*/  LDCU.64 UR10, c[0x4][0x8] ;  /* 0x01000100ff0a77ac */ /* 0x000f220008000a00 */
[----:B0-----:R-:W-:-:S06]  /*00e0*/  IMAD.WIDE R32, R0, 0x8, R32 ;  /* 0x0000000800207825 */ /* 0x001fcc00078e0220 */
[----:B-1----:R-:W5:Y:S01]  /*00f0*/  LDG.E.64 R32, desc[UR4][R32.64] ;  /* 0x0000000420207981 */ /* 0x002f62000c1e1b00 */
[----:B---3--:R-:W-:-:S05]  /*0100*/  IMAD.WIDE R2, R0, 0x8, R2 ;  /* 0x0000000800027825 */ /* 0x008fca00078e0202 */
[----:B------:R-:W3:Y:S01]  /*0110*/  LDG.E.64 R36, desc[UR4][R2.64] ;  /* 0x0000000402247981 */ /* 0x000ee2000c1e1b00 */
[----:B-----5:R-:W-:-:S08]  /*0120*/  DMUL R4, R32, R32 ;  /* 0x0000002020047228 */ /* 0x020fd00000000000 */
[----:B---3--:R-:W-:-:S08]  /*0130*/  DFMA R4, R36, R36, R4 ;  /* 0x000000242404722b */ /* 0x008fd00000000004 */
[----:B------:R-:W-:-:S14]  /*0140*/  DSETP.GE.AND P0, PT, R4, 1, PT ;  /* 0x3ff000000400742a */ /* 0x000fdc0003f06000 */
[----:B--2-4-:R-:W-:Y:S05]  /*0150*/  @P0 BRA `(.L_x_0) ;  /* 0x0000000c00e40947 */ /* 0x014fea0003800000 */
[----:B------:R-:W0:Y:S01]  /*0160*/  LDCU.64 UR6, c[0x0][0x398] ;  /* 0x00007300ff0677ac */ /* 0x000e220008000a00 */
[----:B------:R-:W-:Y:S01]  /*0170*/  IMAD.MOV.U32 R24, RZ, RZ, 0x54442d18 ;  /* 0x54442d18ff187424 */ /* 0x000fe200078e00ff */
[----:B------:R-:W-:Y:S01]  /*0180*/  BSSY.RECONVERGENT B0, `(.L_x_1) ;  /* 0x00000f0000007945 */ /* 0x000fe20003800200 */
[----:B------:R-:W-:Y:S01]  /*0190*/  IMAD.MOV.U32 R25, RZ, RZ, 0x401921fb ;  /* 0x401921fbff197424 */ /* 0x000fe200078e00ff */
[----:B------:R-:W1:Y:S01]  /*01a0*/  LDCU.64 UR8, c[0x0][0x3a0] ;  /* 0x00007400ff0877ac */ /* 0x000e620008000a00 */
[----:B------:R-:W-:-:S04]  /*01b0*/  CS2R R34, SRZ ;  /* 0x0000000000227805 */ /* 0x000fc8000001ff00 */
[C---:B0-----:R-:W-:Y:S01]  /*01c0*/  DMUL R30, R24.reuse, UR6 ;  /* 0x00000006181e7c28 */ /* 0x041fe20008000000 */
[----:B------:R-:W-:Y:S01]  /*01d0*/  UMOV UR6, 0x6dc9c883 ;  /* 0x6dc9c88300067882 */ /* 0x000fe20000000000 */
[----:B------:R-:W-:Y:S01]  /*01e0*/  UMOV UR7, 0x3fe45f30 ;  /* 0x3fe45f3000077882 */ /* 0x000fe20000000000 */
[----:B-1----:R-:W-:-:S05]  /*01f0*/  DMUL R24, R24, UR8 ;  /* 0x0000000818187c28 */ /* 0x002fca0008000000 */
[C---:B------:R-:W-:Y:S02]  /*0200*/  DMUL R4, R30.reuse, UR6 ;  /* 0x000000061e047c28 */ /* 0x040fe40008000000 */
[----:B------:R-:W-:Y:S02]  /*0210*/  DSETP.GE.AND P0, PT, |R30|, 2.14748364800000000000e+09, PT ;  /* 0x41e000001e00742a */ /* 0x000fe40003f06200 */
[C---:B------:R-:W-:Y:S01]  /*0220*/  DMUL R8, R24.reuse, UR6 ;  /* 0x0000000618087c28 */ /* 0x040fe20008000000 */
[----:B------:R-:W-:Y:S01]  /*0230*/  UMOV UR6, 0x54442d18 ;  /* 0x54442d1800067882 */ /* 0x000fe20000000000 */
[----:B------:R0:W1:Y:S01]  /*0240*/  F2I.F64 R2, R4 ;  /* 0x0000000400027311 */ /* 0x0000620000301100 */
[----:B------:R-:W-:Y:S01]  /*0250*/  UMOV UR7, 0x3ff921fb ;  /* 0x3ff921fb00077882 */ /* 0x000fe20000000000 */
[----:B------:R-:W-:Y:S02]  /*0260*/  DSETP.GE.AND P1, PT, |R24|, 2.14748364800000000000e+09, PT ;  /* 0x41e000001800742a */ /* 0x000fe40003f26200 */
[----:B------:R-:W-:-:S02]  /*0270*/  DSETP.EQ.OR P0, PT, |R30|, +INF , !P0 ;  /* 0x7ff000001e00742a */ /* 0x000fc40004702600 */
[----:B------:R-:W-:Y:S02]  /*0280*/  DMUL R26, RZ, R30 ;  /* 0x0000001eff1a7228 */ /* 0x000fe40000000000 */
[----:B------:R2:W3:Y:S01]  /*0290*/  F2I.F64 R3, R8 ;  /* 0x0000000800037311 */ /* 0x0004e20000301100 */
[----:B------:R-:W-:Y:S01]  /*02a0*/  DSETP.EQ.OR P1, PT, |R24|, +INF , !P1 ;  /* 0x7ff000001800742a */ /* 0x000fe20004f22600 */
[----:B0-----:R-:W-:-:S06]  /*02b0*/  IMAD.MOV.U32 R4, RZ, RZ, RZ ;  /* 0x000000ffff047224 */ /* 0x001fcc00078e00ff */
[----:B-1----:R-:W0:Y:S01]  /*02c0*/  I2F.F64 R28, R2 ;  /* 0x00000002001c7312 */ /* 0x002e220000201c00 */
[----:B--2---:R-:W-:-:S07]  /*02d0*/  DMUL R8, RZ, R24 ;  /* 0x00000018ff087228 */ /* 0x004fce0000000000 */
[----:B---3--:R-:W1:Y:S01]  /*02e0*/  I2F.F64 R10, R3 ;  /* 0x00000003000a7312 */ /* 0x008e620000201c00 */
[----:B0-----:R-:W-:Y:S02]  /*02f0*/  DFMA R6, R28, -UR6, R30 ;  /* 0x800000061c067c2b */ /* 0x001fe4000800001e */
[----:B-1----:R-:W-:Y:S01]  /*0300*/  DFMA R12, R10, -UR6, R24 ;  /* 0x800000060a0c7c2b */ /* 0x002fe20008000018 */
[----:B------:R-:W-:Y:S01]  /*0310*/  UMOV UR6, 0x33145c00 ;  /* 0x33145c0000067882 */ /* 0x000fe20000000000 */
[----:B------:R-:W-:-:S04]  /*0320*/  UMOV UR7, 0x3c91a626 ;  /* 0x3c91a62600077882 */ /* 0x000fc80000000000 */
[----:B------:R-:W-:Y:S02]  /*0330*/  DFMA R6, R28, -UR6, R6 ;  /* 0x800000061c067c2b */ /* 0x000fe40008000006 */
[----:B------:R-:W-:Y:S01]  /*0340*/  DFMA R12, R10, -UR6, R12 ;  /* 0x800000060a0c7c2b */ /* 0x000fe2000800000c */
[----:B------:R-:W-:Y:S01]  /*0350*/  UMOV UR6, 0x252049c0 ;  /* 0x252049c000067882 */ /* 0x000fe20000000000 */
[----:B------:R-:W-:-:S04]  /*0360*/  UMOV UR7, 0x397b839a ;  /* 0x397b839a00077882 */ /* 0x000fc80000000000 */
[----:B------:R-:W-:Y:S02]  /*0370*/  DFMA R28, R28, -UR6, R6 ;  /* 0x800000061c1c7c2b */ /* 0x000fe40008000006 */
[----:B------:R-:W-:Y:S01]  /*0380*/  DFMA R6, R10, -UR6, R12 ;  /* 0x800000060a067c2b */ /* 0x000fe2000800000c */
[----:B------:R-:W-:-:S10]  /*0390*/  CS2R R10, SRZ ;  /* 0x00000000000a7805 */ /* 0x000fd4000001ff00 */
.L_x_13:
[----:B------:R-:W-:-:S08]  /*03a0*/  DMUL R12, R32, R32 ;  /* 0x00000020200c7228 */ /* 0x000fd00000000000 */
[----:B------:R-:W-:-:S08]  /*03b0*/  DFMA R12, R36, R36, R12 ;  /* 0x00000024240c722b */ /* 0x000fd0000000000c */
[----:B------:R-:W-:Y:S01]  /*03c0*/  DSETP.GEU.AND P2, PT, R12, 1, PT ;  /* 0x3ff000000c00742a */ /* 0x000fe20003f4e000 */
[----:B------:R-:W-:-:S13]  /*03d0*/  IMAD.MOV.U32 R12, RZ, RZ, R4 ;  /* 0x000000ffff0c7224 */ /* 0x000fda00078e0004 */
[----:B------:R-:W-:Y:S05]  /*03e0*/  @P2 BRA `(.L_x_2) ;  /* 0x0000000c00242947 */ /* 0x000fea0003800000 */
[----:B------:R-:W-:Y:S01]  /*03f0*/  DSETP.NEU.AND P2, PT, |R30|, +INF , PT ;  /* 0x7ff000001e00742a */ /* 0x000fe20003f4d200 */
[----:B------:R-:W-:Y:S02]  /*0400*/  IMAD.MOV.U32 R5, RZ, RZ, 0x1 ;  /* 0x00000001ff057424 */ /* 0x000fe400078e00ff */
[----:B------:R-:W-:Y:S02]  /*0410*/  IMAD.MOV.U32 R42, RZ, RZ, R26 ;  /* 0x000000ffff2a7224 */ /* 0x000fe400078e001a */
[----:B------:R-:W-:-:S09]  /*0420*/  IMAD.MOV.U32 R43, RZ, RZ, R27 ;  /* 0x000000ffff2b7224 */ /* 0x000fd200078e001b */
[----:B------:R-:W-:Y:S05]  /*0430*/  @!P2 BRA `(.L_x_3) ;  /* 0x000000000038a947 */ /* 0x000fea0003800000 */
[----:B------:R-:W-:Y:S01]  /*0440*/  DSETP.GE.AND P2, PT, |R30|, 2.14748364800000000000e+09, PT ;  /* 0x41e000001e00742a */ /* 0x000fe20003f46200 */
[----:B------:R-:W-:Y:S02]  /*0450*/  IMAD.MOV.U32 R5, RZ, RZ, R2 ;  /* 0x000000ffff057224 */ /* 0x000fe400078e0002 */
[----:B------:R-:W-:Y:S02]  /*0460*/  IMAD.MOV.U32 R42, RZ, RZ, R28 ;  /* 0x000000ffff2a7224 */ /* 0x000fe400078e001c */
[----:B------:R-:W-:-:S09]  /*0470*/  IMAD.MOV.U32 R43, RZ, RZ, R29 ;  /* 0x000000ffff2b7224 */ /* 0x000fd200078e001d */
[----:B------:R-:W-:Y:S05]  /*0480*/  @!P2 BRA `(.L_x_4) ;  /* 0x000000000020a947 */ /* 0x000fea0003800000 */
[----:B------:R-:W-:Y:S01]  /*0490*/  BSSY.RECONVERGENT B1, `(.L_x_5) ;  /* 0x0000005000017945 */ /* 0x000fe20003800200 */
[----:B------:R-:W-:Y:S01]  /*04a0*/  IMAD.MOV.U32 R14, RZ, RZ, R30 ;  /* 0x000000ffff0e7224 */ /* 0x000fe200078e001e */
[----:B------:R-:W-:Y:S01]  /*04b0*/  MOV R40, 0x4e0 ;  /* 0x000004e000287802 */ /* 0x000fe20000000f00 */
[----:B------:R-:W-:-:S07]  /*04c0*/  IMAD.MOV.U32 R22, RZ, RZ, R31 ;  /* 0x000000ffff167224 */ /* 0x000fce00078e001f */
[----:B------:R-:W-:Y:S05]  /*04d0*/  CALL.REL.NOINC `($_Z6kernelPdS_S_dddi$__internal_trig_reduction_slowpathd) ;  /* 0x0000000c00147944 */ /* 0x000fea0003c00000 */
[----:B------:R-:W-:Y:S05]  /*04e0*/  BSYNC.RECONVERGENT B1 ;  /* 0x0000000000017941 */ /* 0x000fea0003800200 */
.L_x_5:
[----:B------:R-:W-:Y:S02]  /*04f0*/  IMAD.MOV.U32 R42, RZ, RZ, R14 ;  /* 0x000000ffff2a7224 */ /* 0x000fe400078e000e */
[----:B------:R-:W-:-:S07]  /*0500*/  IMAD.MOV.U32 R43, RZ, RZ, R15 ;  /* 0x000000ffff2b7224 */ /* 0x000fce00078e000f */
.L_x_4:
[----:B------:R-:W-:-:S07]  /*0510*/  VIADD R5, R5, 0x1 ;  /* 0x0000000105057836 */ /* 0x000fce0000000000 */
.L_x_3:
[----:B------:R-:W-:-:S05]  /*0520*/  IMAD.SHL.U32 R12, R5, 0x40, RZ ;  /* 0x00000040050c7824 */ /* 0x000fca00078e00ff */
[----:B------:R-:W-:-:S04]  /*0530*/  LOP3.LUT R12, R12, 0x40, RZ, 0xc0, !PT ;  /* 0x000000400c0c7812 */ /* 0x000fc800078ec0ff */
[----:B------:R-:W-:-:S05]  /*0540*/  IADD3 R44, P2, PT, R12, UR10, RZ ;  /* 0x0000000a0c2c7c10 */ /* 0x000fca000ff5e0ff */
[----:B------:R-:W-:-:S05]  /*0550*/  IMAD.X R45, RZ, RZ, UR11, P2 ;  /* 0x0000000bff2d7e24 */ /* 0x000fca00090e06ff */
[----:B------:R-:W2:Y:S04]  /*0560*/  LDG.E.128.CONSTANT R12, desc[UR4][R44.64] ;  /* 0x000000042c0c7981 */ /* 0x000ea8000c1e9d00 */
[----:B------:R-:W3:Y:S04]  /*0570*/  LDG.E.128.CONSTANT R16, desc[UR4][R44.64+0x10] ;  /* 0x000010042c107981 */ /* 0x000ee8000c1e9d00 */
[----:B------:R0:W4:Y:S01]  /*0580*/  LDG.E.128.CONSTANT R20, desc[UR4][R44.64+0x20] ;  /* 0x000020042c147981 */ /* 0x000122000c1e9d00 */
[----:B------:R-:W-:Y:S01]  /*0590*/  LOP3.LUT R38, R5, 0x1, RZ, 0xc0, !PT ;  /* 0x0000000105267812 */ /* 0x000fe200078ec0ff */
[----:B------:R-:W-:Y:S01]  /*05a0*/  IMAD.MOV.U32 R39, RZ, RZ, 0x3da8ff83 ;  /* 0x3da8ff83ff277424 */ /* 0x000fe200078e00ff */
[----:B------:R-:W-:-:S02]  /*05b0*/  DMUL R40, R42, R42 ;  /* 0x0000002a2a287228 */ /* 0x000fc40000000000 */
[----:B------:R-:W-:Y:S01]  /*05c0*/  ISETP.NE.U32.AND P2, PT, R38, 0x1, PT ;  /* 0x000000012600780c */ /* 0x000fe20003f45070 */
[----:B------:R-:W-:Y:S01]  /*05d0*/  IMAD.MOV.U32 R38, RZ, RZ, 0x20fd8164 ;  /* 0x20fd8164ff267424 */ /* 0x000fe200078e00ff */
[----:B------:R-:W-:Y:S02]  /*05e0*/  DSETP.NEU.AND P3, PT, |R30|, +INF , PT ;  /* 0x7ff000001e00742a */ /* 0x000fe40003f6d200 */
[----:B------:R-:W-:Y:S02]  /*05f0*/  FSEL R39, -R39, 0.11223486810922622681, !P2 ;  /* 0x3de5db6527277808 */ /* 0x000fe40005000100 */
[----:B------:R-:W-:Y:S02]  /*0600*/  FSEL R38, R38, -8.06006814911005101289e+34, !P2 ;  /* 0xf9785eba26267808 */ /* 0x000fe40005000000 */
[----:B0-----:R-:W-:Y:S02]  /*0610*/  FSEL R44, R26, R28, !P3 ;  /* 0x0000001c1a2c7208 */ /* 0x001fe40005800000 */
[----:B------:R-:W-:-:S02]  /*0620*/  FSEL R45, R27, R29, !P3 ;  /* 0x0000001d1b2d7208 */ /* 0x000fc40005800000 */
[----:B--2---:R-:W-:-:S08]  /*0630*/  DFMA R12, R40, R38, R12 ;  /* 0x00000026280c722b */ /* 0x004fd0000000000c */
[----:B------:R-:W-:-:S08]  /*0640*/  DFMA R12, R40, R12, R14 ;  /* 0x0000000c280c722b */ /* 0x000fd0000000000e */
[----:B---3--:R-:W-:-:S08]  /*0650*/  DFMA R12, R40, R12, R16 ;  /* 0x0000000c280c722b */ /* 0x008fd00000000010 */
[----:B------:R-:W-:-:S08]  /*0660*/  DFMA R12, R40, R12, R18 ;  /* 0x0000000c280c722b */ /* 0x000fd00000000012 */
[----:B----4-:R-:W-:-:S08]  /*0670*/  DFMA R12, R40, R12, R20 ;  /* 0x0000000c280c722b */ /* 0x010fd00000000014 */
[----:B------:R-:W-:-:S08]  /*0680*/  DFMA R12, R40, R12, R22 ;  /* 0x0000000c280c722b */ /* 0x000fd00000000016 */
[----:B------:R-:W-:Y:S02]  /*0690*/  DFMA R14, R12, R42, R42 ;  /* 0x0000002a0c0e722b */ /* 0x000fe4000000002a */
[----:B------:R-:W-:-:S10]  /*06a0*/  DFMA R12, R40, R12, 1 ;  /* 0x3ff00000280c742b */ /* 0x000fd4000000000c */
[----:B------:R-:W-:Y:S02]  /*06b0*/  FSEL R14, R12, R14, !P2 ;  /* 0x0000000e0c0e7208 */ /* 0x000fe40005000000 */
[----:B------:R-:W-:Y:S02]  /*06c0*/  FSEL R15, R13, R15, !P2 ;  /* 0x0000000f0d0f7208 */ /* 0x000fe40005000000 */
[----:B------:R-:W-:Y:S02]  /*06d0*/  LOP3.LUT P2, RZ, R5, 0x2, RZ, 0xc0, !PT ;  /* 0x0000000205ff7812 */ /* 0x000fe4000784c0ff */
[----:B------:R-:W-:Y:S02]  /*06e0*/  SEL R5, R2, RZ, P3 ;  /* 0x000000ff02057207 */ /* 0x000fe40001800000 */
[----:B------:R-:W-:-:S10]  /*06f0*/  DADD R12, RZ, -R14 ;  /* 0x00000000ff0c7229 */ /* 0x000fd4000000080e */
[----:B------:R-:W-:Y:S02]  /*0700*/  FSEL R38, R14, R12, !P2 ;  /* 0x0000000c0e267208 */ /* 0x000fe40005000000 */
[----:B------:R-:W-:Y:S01]  /*0710*/  FSEL R39, R15, R13, !P2 ;  /* 0x0000000d0f277208 */ /* 0x000fe20005000000 */
[----:B------:R-:W-:Y:S06]  /*0720*/  @P0 BRA `(.L_x_6) ;  /* 0x0000000000200947 */ /* 0x000fec0003800000 */
[----:B------:R-:W-:Y:S01]  /*0730*/  BSSY.RECONVERGENT B1, `(.L_x_7) ;  /* 0x0000005000017945 */ /* 0x000fe20003800200 */
[----:B------:R-:W-:Y:S01]  /*0740*/  IMAD.MOV.U32 R14, RZ, RZ, R30 ;  /* 0x000000ffff0e7224 */ /* 0x000fe200078e001e */
[----:B------:R-:W-:Y:S01]  /*0750*/  MOV R40, 0x780 ;  /* 0x0000078000287802 */ /* 0x000fe20000000f00 */
[----:B------:R-:W-:-:S07]  /*0760*/  IMAD.MOV.U32 R22, RZ, RZ, R31 ;  /* 0x000000ffff167224 */ /* 0x000fce00078e001f */
[----:B------:R-:W-:Y:S05]  /*0770*/  CALL.REL.NOINC `($_Z6kernelPdS_S_dddi$__internal_trig_reduction_slowpathd) ;  /* 0x00000008006c7944 */ /* 0x000fea0003c00000 */
[----:B------:R-:W-:Y:S05]  /*0780*/  BSYNC.RECONVERGENT B1 ;  /* 0x0000000000017941 */ /* 0x000fea0003800200 */
.L_x_7:
[----:B------:R-:W-:Y:S02]  /*0790*/  IMAD.MOV.U32 R44, RZ, RZ, R14 ;  /* 0x000000ffff2c7224 */ /* 0x000fe400078e000e */
[----:B------:R-:W-:-:S07]  /*07a0*/  IMAD.MOV.U32 R45, RZ, RZ, R15 ;  /* 0x000000ffff2d7224 */ /* 0x000fce00078e000f */
.L_x_6:
[----:B------:R-:W-:-:S05]  /*07b0*/  IMAD.SHL.U32 R12, R5, 0x40, RZ ;  /* 0x00000040050c7824 */ /* 0x000fca00078e00ff */
[----:B------:R-:W-:-:S04]  /*07c0*/  LOP3.LUT R12, R12, 0x40, RZ, 0xc0, !PT ;  /* 0x000000400c0c7812 */ /* 0x000fc800078ec0ff */
[----:B------:R-:W-:-:S05]  /*07d0*/  IADD3 R20, P2, PT, R12, UR10, RZ ;  /* 0x0000000a0c147c10 */ /* 0x000fca000ff5e0ff */
[----:B------:R-:W-:-:S05]  /*07e0*/  IMAD.X R21, RZ, RZ, UR11, P2 ;  /* 0x0000000bff157e24 */ /* 0x000fca00090e06ff */
[----:B------:R-:W2:Y:S04]  /*07f0*/  LDG.E.128.CONSTANT R12, desc[UR4][R20.64] ;  /* 0x00000004140c7981 */ /* 0x000ea8000c1e9d00 */
[----:B------:R-:W3:Y:S04]  /*0800*/  LDG.E.128.CONSTANT R16, desc[UR4][R20.64+0x10] ;  /* 0x0000100414107981 */ /* 0x000ee8000c1e9d00 */
[----:B------:R-:W4:Y:S01]  /*0810*/  LDG.E.128.CONSTANT R20, desc[UR4][R20.64+0x20] ;  /* 0x0000200414147981 */ /* 0x000f22000c1e9d00 */
[----:B------:R-:W-:Y:S01]  /*0820*/  LOP3.LUT R40, R5, 0x1, RZ, 0xc0, !PT ;  /* 0x0000000105287812 */ /* 0x000fe200078ec0ff */
[----:B------:R-:W-:Y:S01]  /*0830*/  IMAD.MOV.U32 R41, RZ, RZ, 0x3da8ff83 ;  /* 0x3da8ff83ff297424 */ /* 0x000fe200078e00ff */
[----:B------:R-:W-:-:S02]  /*0840*/  DMUL R42, R44, R44 ;  /* 0x0000002c2c2a7228 */ /* 0x000fc40000000000 */
[----:B------:R-:W-:Y:S01]  /*0850*/  ISETP.NE.U32.AND P2, PT, R40, 0x1, PT ;  /* 0x000000012800780c */ /* 0x000fe20003f45070 */
[----:B------:R-:W-:-:S03]  /*0860*/  IMAD.MOV.U32 R40, RZ, RZ, 0x20fd8164 ;  /* 0x20fd8164ff287424 */ /* 0x000fc600078e00ff */
[----:B------:R-:W-:Y:S02]  /*0870*/  FSEL R41, -R41, 0.11223486810922622681, !P2 ;  /* 0x3de5db6529297808 */ /* 0x000fe40005000100 */
[----:B------:R-:W-:-:S06]  /*0880*/  FSEL R40, R40, -8.06006814911005101289e+34, !P2 ;  /* 0xf9785eba28287808 */ /* 0x000fcc0005000000 */
[----:B--2---:R-:W-:-:S08]  /*0890*/  DFMA R12, R42, R40, R12 ;  /* 0x000000282a0c722b */ /* 0x004fd0000000000c */
[----:B------:R-:W-:-:S08]  /*08a0*/  DFMA R12, R42, R12, R14 ;  /* 0x0000000c2a0c722b */ /* 0x000fd0000000000e */
[----:B---3--:R-:W-:-:S08]  /*08b0*/  DFMA R12, R42, R12, R16 ;  /* 0x0000000c2a0c722b */ /* 0x008fd00000000010 */
[----:B------:R-:W-:-:S08]  /*08c0*/  DFMA R12, R42, R12, R18 ;  /* 0x0000000c2a0c722b */ /* 0x000fd00000000012 */
[----:B----4-:R-:W-:-:S08]  /*08d0*/  DFMA R12, R42, R12, R20 ;  /* 0x0000000c2a0c722b */ /* 0x010fd00000000014 */
[----:B------:R-:W-:-:S08]  /*08e0*/  DFMA R12, R42, R12, R22 ;  /* 0x0000000c2a0c722b */ /* 0x000fd00000000016 */
[----:B------:R-:W-:Y:S02]  /*08f0*/  DFMA R44, R12, R44, R44 ;  /* 0x0000002c0c2c722b */ /* 0x000fe4000000002c */
[----:B------:R-:W-:Y:S01]  /*0900*/  DFMA R12, R42, R12, 1 ;  /* 0x3ff000002a0c742b */ /* 0x000fe2000000000c */
[----:B------:R-:W-:Y:S02]  /*0910*/  IMAD.MOV.U32 R42, RZ, RZ, R8 ;  /* 0x000000ffff2a7224 */ /* 0x000fe400078e0008 */
[----:B------:R-:W-:-:S07]  /*0920*/  IMAD.MOV.U32 R43, RZ, RZ, R9 ;  /* 0x000000ffff2b7224 */ /* 0x000fce00078e0009 */
[----:B------:R-:W-:Y:S02]  /*0930*/  FSEL R14, R12, R44, !P2 ;  /* 0x0000002c0c0e7208 */ /* 0x000fe40005000000 */
[----:B------:R-:W-:Y:S02]  /*0940*/  FSEL R15, R13, R45, !P2 ;  /* 0x0000002d0d0f7208 */ /* 0x000fe40005000000 */
[----:B------:R-:W-:Y:S01]  /*0950*/  LOP3.LUT P2, RZ, R5, 0x2, RZ, 0xc0, !PT ;  /* 0x0000000205ff7812 */ /* 0x000fe2000784c0ff */
[----:B------:R-:W-:-:S03]  /*0960*/  IMAD.MOV.U32 R5, RZ, RZ, 0x1 ;  /* 0x00000001ff057424 */ /* 0x000fc600078e00ff */
[----:B------:R-:W-:-:S10]  /*0970*/  DADD R12, RZ, -R14 ;  /* 0x00000000ff0c7229 */ /* 0x000fd4000000080e */
[----:B------:R-:W-:Y:S02]  /*0980*/  FSEL R12, R14, R12, !P2 ;  /* 0x0000000c0e0c7208 */ /* 0x000fe40005000000 */
[----:B------:R-:W-:Y:S01]  /*0990*/  FSEL R13, R15, R13, !P2 ;  /* 0x0000000d0f0d7208 */ /* 0x000fe20005000000 */
[----:B------:R-:W-:-:S05]  /*09a0*/  DSETP.NEU.AND P2, PT, |R24|, +INF , PT ;  /* 0x7ff000001800742a */ /* 0x000fca0003f4d200 */
[C---:B------:R-:W-:Y:S02]  /*09b0*/  DMUL R14, R12.reuse, R34 ;  /* 0x000000220c0e7228 */ /* 0x040fe40000000000 */
[----:B------:R-:W-:-:S06]  /*09c0*/  DMUL R12, R12, R36 ;  /* 0x000000240c0c7228 */ /* 0x000fcc0000000000 */
[C---:B------:R-:W-:Y:S02]  /*09d0*/  DFMA R36, R38.reuse, R36, R14 ;  /* 0x000000242624722b */ /* 0x040fe4000000000e */
[----:B------:R-:W-:Y:S01]  /*09e0*/  DFMA R34, R38, R34, -R12 ;  /* 0x000000222622722b */ /* 0x000fe2000000080c */
[----:B------:R-:W-:Y:S10]  /*09f0*/  @!P2 BRA `(.L_x_8) ;  /* 0x000000000038a947 */ /* 0x000ff40003800000 */
        /* <DEDUP_REMOVED lines=11> */
.L_x_10:
[----:B------:R-:W-:Y:S02]  /*0ab0*/  IMAD.MOV.U32 R42, RZ, RZ, R14 ;  /* 0x000000ffff2a7224 */ /* 0x000fe400078e000e */
[----:B------:R-:W-:-:S07]  /*0ac0*/  IMAD.MOV.U32 R43, RZ, RZ, R15 ;  /* 0x000000ffff2b7224 */ /* 0x000fce00078e000f */
.L_x_9:
[----:B------:R-:W-:-:S07]  /*0ad0*/  VIADD R5, R5, 0x1 ;  /* 0x0000000105057836 */ /* 0x000fce0000000000 */
.L_x_8:
        /* <DEDUP_REMOVED lines=39> */
.L_x_12:
[----:B------:R-:W-:Y:S02]  /*0d50*/  IMAD.MOV.U32 R44, RZ, RZ, R14 ;  /* 0x000000ffff2c7224 */ /* 0x000fe400078e000e */
[----:B------:R-:W-:-:S07]  /*0d60*/  IMAD.MOV.U32 R45, RZ, RZ, R15 ;  /* 0x000000ffff2d7224 */ /* 0x000fce00078e000f */
.L_x_11:
        /* <DEDUP_REMOVED lines=9> */
[----:B------:R-:W-:Y:S01]  /*0e00*/  DMUL R42, R44, R44 ;  /* 0x0000002c2c2a7228 */ /* 0x000fe20000000000 */
[----:B------:R-:W-:Y:S01]  /*0e10*/  VIADD R4, R4, 0x1 ;  /* 0x0000000104047836 */ /* 0x000fe20000000000 */
[----:B------:R-:W-:Y:S01]  /*0e20*/  ISETP.NE.U32.AND P2, PT, R40, 0x1, PT ;  /* 0x000000012800780c */ /* 0x000fe20003f45070 */
[----:B------:R-:W-:-:S03]  /*0e30*/  IMAD.MOV.U32 R40, RZ, RZ, 0x20fd8164 ;  /* 0x20fd8164ff287424 */ /* 0x000fc600078e00ff */
[----:B------:R-:W-:Y:S02]  /*0e40*/  FSEL R41, -R41, 0.11223486810922622681, !P2 ;  /* 0x3de5db6529297808 */ /* 0x000fe40005000100 */
[----:B------:R-:W-:-:S06]  /*0e50*/  FSEL R40, R40, -8.06006814911005101289e+34, !P2 ;  /* 0xf9785eba28287808 */ /* 0x000fcc0005000000 */
[----:B--2---:R-:W-:-:S08]  /*0e60*/  DFMA R12, R42, R40, R12 ;  /* 0x000000282a0c722b */ /* 0x004fd0000000000c */
[----:B------:R-:W-:-:S08]  /*0e70*/  DFMA R12, R42, R12, R14 ;  /* 0x0000000c2a0c722b */ /* 0x000fd0000000000e */
[----:B---3--:R-:W-:Y:S02]  /*0e80*/  DFMA R12, R42, R12, R16 ;  /* 0x0000000c2a0c722b */ /* 0x008fe40000000010 */
[----:B------:R-:W-:-:S06]  /*0e90*/  DMUL R16, R36, 3 ;  /* 0x4008000024107828 */ /* 0x000fcc0000000000 */
[----:B------:R-:W-:-:S08]  /*0ea0*/  DFMA R12, R42, R12, R18 ;  /* 0x0000000c2a0c722b */ /* 0x000fd00000000012 */
[----:B----4-:R-:W-:Y:S02]  /*0eb0*/  DFMA R12, R42, R12, R20 ;  /* 0x0000000c2a0c722b */ /* 0x010fe40000000014 */
[----:B------:R-:W-:-:S06]  /*0ec0*/  DMUL R20, R36, R16 ;  /* 0x0000001024147228 */ /* 0x000fcc0000000000 */
[----:B------:R-:W-:-:S08]  /*0ed0*/  DFMA R12, R42, R12, R22 ;  /* 0x0000000c2a0c722b */ /* 0x000fd00000000016 */
[----:B------:R-:W-:Y:S02]  /*0ee0*/  DFMA R44, R12, R44, R44 ;  /* 0x0000002c0c2c722b */ /* 0x000fe4000000002c */
[----:B------:R-:W-:-:S10]  /*0ef0*/  DFMA R12, R42, R12, 1 ;  /* 0x3ff000002a0c742b */ /* 0x000fd4000000000c */
[----:B------:R-:W-:Y:S02]  /*0f00*/  FSEL R14, R12, R44, !P2 ;  /* 0x0000002c0c0e7208 */ /* 0x000fe40005000000 */
[----:B------:R-:W-:Y:S02]  /*0f10*/  FSEL R15, R13, R45, !P2 ;  /* 0x0000002d0d0f7208 */ /* 0x000fe40005000000 */
[----:B------:R-:W-:-:S04]  /*0f20*/  LOP3.LUT P2, RZ, R5, 0x2, RZ, 0xc0, !PT ;  /* 0x0000000205ff7812 */ /* 0x000fc8000784c0ff */
[----:B------:R-:W-:-:S10]  /*0f30*/  DADD R12, RZ, -R14 ;  /* 0x00000000ff0c7229 */ /* 0x000fd4000000080e */
[----:B------:R-:W-:Y:S02]  /*0f40*/  FSEL R14, R14, R12, !P2 ;  /* 0x0000000c0e0e7208 */ /* 0x000fe40005000000 */
[----:B------:R-:W-:Y:S02]  /*0f50*/  FSEL R15, R15, R13, !P2 ;  /* 0x0000000d0f0f7208 */ /* 0x000fe40005000000 */
[----:B------:R-:W-:-:S04]  /*0f60*/  ISETP.NE.AND P2, PT, R4, 0x186a2, PT ;  /* 0x000186a20400780c */ /* 0x000fc80003f45270 */
[C---:B------:R-:W-:Y:S02]  /*0f70*/  DMUL R12, R14.reuse, R10 ;  /* 0x0000000a0e0c7228 */ /* 0x040fe40000000000 */
[----:B------:R-:W-:Y:S02]  /*0f80*/  DMUL R18, R14, R32 ;  /* 0x000000200e127228 */ /* 0x000fe40000000000 */
[----:B------:R-:W-:-:S04]  /*0f90*/  DMUL R14, R36, R36 ;  /* 0x00000024240e7228 */ /* 0x000fc80000000000 */
[C---:B------:R-:W-:Y:S02]  /*0fa0*/  DFMA R12, R38.reuse, R32, R12 ;  /* 0x00000020260c722b */ /* 0x040fe4000000000c */
[----:B------:R-:W-:-:S06]  /*0fb0*/  DFMA R10, R38, R10, -R18 ;  /* 0x0000000a260a722b */ /* 0x000fcc0000000812 */
[C---:B------:R-:W-:Y:S02]  /*0fc0*/  DMUL R16, R12.reuse, R16 ;  /* 0x000000100c107228 */ /* 0x040fe40000000000 */
[C---:B------:R-:W-:Y:S01]  /*0fd0*/  DMUL R22, R12.reuse, R20 ;  /* 0x000000140c167228 */ /* 0x040fe20000000000 */
[----:B------:R-:W-:Y:S01]  /*0fe0*/  IMAD.MOV.U32 R32, RZ, RZ, R12 ;  /* 0x000000ffff207224 */ /* 0x000fe200078e000c */
[----:B------:R-:W-:Y:S01]  /*0ff0*/  DMUL R20, R12, R12 ;  /* 0x0000000c0c147228 */ /* 0x000fe20000000000 */
[----:B------:R-:W-:-:S03]  /*1000*/  IMAD.MOV.U32 R33, RZ, RZ, R13 ;  /* 0x000000ffff217224 */ /* 0x000fc600078e000d */
[----:B------:R-:W-:-:S04]  /*1010*/  DMUL R16, R12, R16 ;  /* 0x000000100c107228 */ /* 0x000fc80000000000 */
[----:B------:R-:W-:-:S04]  /*1020*/  DFMA R20, R12, R20, -R22 ;  /* 0x000000140c14722b */ /* 0x000fc80000000816 */
[----:B------:R-:W-:-:S04]  /*1030*/  DFMA R14, R36, R14, -R16 ;  /* 0x0000000e240e722b */ /* 0x000fc80000000810 */
[----:B------:R-:W-:-:S04]  /*1040*/  DFMA R10, -R20, UR12, R10 ;  /* 0x0000000c140a7c2b */ /* 0x000fc8000800010a */
[----:B------:R-:W-:Y:S01]  /*1050*/  DFMA R34, R14, UR12, R34 ;  /* 0x0000000c0e227c2b */ /* 0x000fe20008000022 */
[----:B------:R-:W-:Y:S10]  /*1060*/  @P2 BRA `(.L_x_13) ;  /* 0xfffffff000cc2947 */ /* 0x000ff4000383ffff */
[----:B------:R-:W-:-:S07]  /*1070*/  IMAD.MOV.U32 R12, RZ, RZ, 0x186a2 ;  /* 0x000186a2ff0c7424 */ /* 0x000fce00078e00ff */
.L_x_2:
[----:B------:R-:W-:Y:S05]  /*1080*/  BSYNC.RECONVERGENT B0 ;  /* 0x0000000000007941 */ /* 0x000fea0003800200 */
.L_x_1:
[----:B------:R-:W0:Y:S01]  /*1090*/  LDC.64 R4, c[0x0][0x390] ;  /* 0x0000e400ff047b82 */ /* 0x000e220000000a00 */
[----:B------:R-:W-:-:S06]  /*10a0*/  VIADD R2, R12, 0xffffffff ;  /* 0xffffffff0c027836 */ /* 0x000fcc0000000000 */
[----:B------:R-:W1:Y:S01]  /*10b0*/  I2F.F64 R2, R2 ;  /* 0x0000000200027312 */ /* 0x000e620000201c00 */
[----:B0-----:R-:W-:-:S05]  /*10c0*/  IMAD.WIDE R4, R0, 0x8, R4 ;  /* 0x0000000800047825 */ /* 0x001fca00078e0204 */
[----:B-1----:R-:W-:Y:S01]  /*10d0*/  STG.E.64 desc[UR4][R4.64], R2 ;  /* 0x0000000204007986 */ /* 0x002fe2000c101b04 */
[----:B------:R-:W-:Y:S05]  /*10e0*/  EXIT ;  /* 0x000000000000794d */ /* 0x000fea0003800000 */
.L_x_0:
[----:B------:R-:W0:Y:S02]  /*10f0*/  LDC.64 R2, c[0x0][0x390] ;  /* 0x0000e400ff027b82 */ /* 0x000e240000000a00 */
[----:B0-----:R-:W-:-:S05]  /*1100*/  IMAD.WIDE R2, R0, 0x8, R2 ;  /* 0x0000000800027825 */ /* 0x001fca00078e0202 */
[----:B------:R-:W-:Y:S01]  /*1110*/  STG.E.64 desc[UR4][R2.64], RZ ;  /* 0x000000ff02007986 */ /* 0x000fe2000c101b04 */
[----:B------:R-:W-:Y:S05]  /*1120*/  EXIT ;  /* 0x000000000000794d */ /* 0x000fea0003800000 */
        .type           $_Z6kernelPdS_S_dddi$__internal_trig_reduction_slowpathd,@function
        .size           $_Z6kernelPdS_S_dddi$__internal_trig_reduction_slowpathd,(.L_x_22 - $_Z6kernelPdS_S_dddi$__internal_trig_reduction_slowpathd)
$_Z6kernelPdS_S_dddi$__internal_trig_reduction_slowpathd:
[----:B------:R-:W-:Y:S01]  /*1130*/  SHF.R.U32.HI R23, RZ, 0x14, R22 ;  /* 0x00000014ff177819 */ /* 0x000fe20000011616 */
[----:B------:R-:W-:-:S03]  /*1140*/  IMAD.MOV.U32 R18, RZ, RZ, RZ ;  /* 0x000000ffff127224 */ /* 0x000fc600078e00ff */
[----:B------:R-:W-:-:S04]  /*1150*/  LOP3.LUT R12, R23, 0x7ff, RZ, 0xc0, !PT ;  /* 0x000007ff170c7812 */ /* 0x000fc800078ec0ff */
[----:B------:R-:W-:-:S13]  /*1160*/  ISETP.NE.AND P2, PT, R12, 0x7ff, PT ;  /* 0x000007ff0c00780c */ /* 0x000fda0003f45270 */
[----:B------:R-:W-:Y:S05]  /*1170*/  @!P2 BRA `(.L_x_14) ;  /* 0x000000080070a947 */ /* 0x000fea0003800000 */
[----:B------:R-:W-:Y:S01]  /*1180*/  VIADD R12, R12, 0xfffffc00 ;  /* 0xfffffc000c0c7836 */ /* 0x000fe20000000000 */
[----:B------:R-:W-:Y:S01]  /*1190*/  BSSY.RECONVERGENT B2, `(.L_x_15) ;  /* 0x0000036000027945 */ /* 0x000fe20003800200 */
[----:B------:R-:W-:-:S03]  /*11a0*/  CS2R R44, SRZ ;  /* 0x00000000002c7805 */ /* 0x000fc6000001ff00 */
[----:B------:R-:W-:Y:S02]  /*11b0*/  SHF.R.U32.HI R5, RZ, 0x6, R12 ;  /* 0x00000006ff057819 */ /* 0x000fe4000001160c */
[----:B------:R-:W-:Y:S02]  /*11c0*/  ISETP.GE.U32.AND P2, PT, R12, 0x80, PT ;  /* 0x000000800c00780c */ /* 0x000fe40003f46070 */
[C---:B------:R-:W-:Y:S02]  /*11d0*/  IADD3 R12, PT, PT, -R5.reuse, 0x13, RZ ;  /* 0x00000013050c7810 */ /* 0x040fe40007ffe1ff */
[----:B------:R-:W-:Y:S02]  /*11e0*/  IADD3 R15, PT, PT, -R5, 0xf, RZ ;  /* 0x0000000f050f7810 */ /* 0x000fe40007ffe1ff */
[----:B------:R-:W-:-:S04]  /*11f0*/  SEL R12, R12, 0x12, P2 ;  /* 0x000000120c0c7807 */ /* 0x000fc80001000000 */
[----:B------:R-:W-:-:S13]  /*1200*/  ISETP.GE.AND P2, PT, R15, R12, PT ;  /* 0x0000000c0f00720c */ /* 0x000fda0003f46270 */
[----:B------:R-:W-:Y:S05]  /*1210*/  @P2 BRA `(.L_x_16) ;  /* 0x0000000000b42947 */ /* 0x000fea0003800000 */
[----:B------:R-:W0:Y:S01]  /*1220*/  LDC.64 R20, c[0x0][0x358] ;  /* 0x0000d600ff147b82 */ /* 0x000e220000000a00 */
[----:B------:R-:W-:Y:S01]  /*1230*/  IADD3 R5, PT, PT, RZ, -R5, -R12 ;  /* 0x80000005ff057210 */ /* 0x000fe20007ffe80c */
[----:B------:R-:W-:Y:S01]  /*1240*/  BSSY.RECONVERGENT B3, `(.L_x_17) ;  /* 0x0000024000037945 */ /* 0x000fe20003800200 */
[C---:B------:R-:W-:Y:S01]  /*1250*/  SHF.L.U64.HI R12, R14.reuse, 0xb, R22 ;  /* 0x0000000b0e0c7819 */ /* 0x040fe20000010216 */
[----:B------:R-:W-:Y:S01]  /*1260*/  IMAD.SHL.U32 R13, R14, 0x800, RZ ;  /* 0x000008000e0d7824 */ /* 0x000fe200078e00ff */
[----:B------:R-:W-:Y:S01]  /*1270*/  CS2R R44, SRZ ;  /* 0x00000000002c7805 */ /* 0x000fe2000001ff00 */
[----:B------:R-:W-:Y:S01]  /*1280*/  IMAD.MOV.U32 R14, RZ, RZ, RZ ;  /* 0x000000ffff0e7224 */ /* 0x000fe200078e00ff */
[----:B------:R-:W-:-:S07]  /*1290*/  LOP3.LUT R12, R12, 0x80000000, RZ, 0xfc, !PT ;  /* 0x800000000c0c7812 */ /* 0x000fce00078efcff */
.L_x_18:
[----:B------:R-:W1:Y:S01]  /*12a0*/  LDC.64 R16, c[0x4][RZ] ;  /* 0x01000000ff107b82 */ /* 0x000e620000000a00 */
[----:B0-----:R-:W-:Y:S02]  /*12b0*/  R2UR UR6, R20 ;  /* 0x00000000140672ca */ /* 0x001fe400000e0000 */
[----:B------:R-:W-:Y:S01]  /*12c0*/  R2UR UR7, R21 ;  /* 0x00000000150772ca */ /* 0x000fe200000e0000 */
[----:B-1----:R-:W-:-:S12]  /*12d0*/  IMAD.WIDE R42, R15, 0x8, R16 ;  /* 0x000000080f2a7825 */ /* 0x002fd800078e0210 */
[----:B------:R-:W2:Y:S01]  /*12e0*/  LDG.E.64.CONSTANT R42, desc[UR6][R42.64] ;  /* 0x000000062a2a7981 */ /* 0x000ea2000c1e9b00 */
[----:B------:R-:W-:Y:S02]  /*12f0*/  IMAD.MOV.U32 R18, RZ, RZ, R44 ;  /* 0x000000ffff127224 */ /* 0x000fe400078e002c */
[----:B------:R-:W-:Y:S02]  /*1300*/  IMAD.MOV.U32 R19, RZ, RZ, R45 ;  /* 0x000000ffff137224 */ /* 0x000fe400078e002d */
[----:B------:R-:W-:Y:S02]  /*1310*/  VIADD R5, R5, 0x1 ;  /* 0x0000000105057836 */ /* 0x000fe40000000000 */
[C---:B------:R-:W-:Y:S02]  /*1320*/  IMAD R41, R14.reuse, 0x8, R1 ;  /* 0x000000080e297824 */ /* 0x040fe400078e0201 */
[----:B------:R-:W-:Y:S02]  /*1330*/  VIADD R14, R14, 0x1 ;  /* 0x000000010e0e7836 */ /* 0x000fe40000000000 */
[----:B------:R-:W-:-:S02]  /*1340*/  VIADD R15, R15, 0x1 ;  /* 0x000000010f0f7836 */ /* 0x000fc40000000000 */
[----:B--2---:R-:W-:-:S04]  /*1350*/  IMAD.WIDE.U32 R18, P4, R42, R13, R18 ;  /* 0x0000000d2a127225 */ /* 0x004fc80007880012 */
[-C--:B------:R-:W-:Y:S02]  /*1360*/  IMAD R16, R42, R12.reuse, RZ ;  /* 0x0000000c2a107224 */ /* 0x080fe400078e02ff */
[----:B------:R-:W-:Y:S02]  /*1370*/  IMAD.MOV.U32 R44, RZ, RZ, R18 ;  /* 0x000000ffff2c7224 */ /* 0x000fe400078e0012 */
[----:B------:R-:W-:Y:S01]  /*1380*/  IMAD R17, R43, R13, RZ ;  /* 0x0000000d2b117224 */ /* 0x000fe200078e02ff */
[----:B------:R-:W-:Y:S01]  /*1390*/  IADD3 R16, P2, PT, R16, R19, RZ ;  /* 0x0000001310107210 */ /* 0x000fe20007f5e0ff */
[----:B------:R-:W-:-:S03]  /*13a0*/  IMAD.HI.U32 R19, R42, R12, RZ ;  /* 0x0000000c2a137227 */ /* 0x000fc600078e00ff */
[----:B------:R-:W-:Y:S01]  /*13b0*/  IADD3 R45, P3, PT, R17, R16, RZ ;  /* 0x00000010112d7210 */ /* 0x000fe20007f7e0ff */
[----:B------:R-:W-:-:S04]  /*13c0*/  IMAD.HI.U32 R18, R43, R13, RZ ;  /* 0x0000000d2b127227 */ /* 0x000fc800078e00ff */
[----:B------:R-:W-:Y:S01]  /*13d0*/  IMAD.X R19, RZ, RZ, R19, P4 ;  /* 0x000000ffff137224 */ /* 0x000fe200020e0613 */
[----:B------:R0:W-:Y:S01]  /*13e0*/  STL.64 [R41], R44 ;  /* 0x0000002c29007387 */ /* 0x0001e20000100a00 */
[----:B------:R-:W-:-:S03]  /*13f0*/  IMAD.HI.U32 R16, R43, R12, RZ ;  /* 0x0000000c2b107227 */ /* 0x000fc600078e00ff */
[----:B------:R-:W-:Y:S01]  /*1400*/  IADD3.X R18, P2, PT, R18, R19, RZ, P2, !PT ;  /* 0x0000001312127210 */ /* 0x000fe2000175e4ff */
[----:B------:R-:W-:-:S04]  /*1410*/  IMAD R17, R43, R12, RZ ;  /* 0x0000000c2b117224 */ /* 0x000fc800078e02ff */
[----:B------:R-:W-:Y:S01]  /*1420*/  IMAD.X R16, RZ, RZ, R16, P2 ;  /* 0x000000ffff107224 */ /* 0x000fe200010e0610 */
[----:B------:R-:W-:Y:S02]  /*1430*/  ISETP.NE.AND P2, PT, R5, -0xf, PT ;  /* 0xfffffff10500780c */ /* 0x000fe40003f45270 */
[----:B------:R-:W-:-:S05]  /*1440*/  IADD3.X R17, P3, PT, R17, R18, RZ, P3, !PT ;  /* 0x0000001211117210 */ /* 0x000fca0001f7e4ff */
[----:B0-----:R-:W-:Y:S02]  /*1450*/  IMAD.X R45, RZ, RZ, R16, P3 ;  /* 0x000000ffff2d7224 */ /* 0x001fe400018e0610 */
[----:B------:R-:W-:-:S04]  /*1460*/  IMAD.MOV.U32 R44, RZ, RZ, R17 ;  /* 0x000000ffff2c7224 */ /* 0x000fc800078e0011 */
[----:B------:R-:W-:Y:S05]  /*1470*/  @P2 BRA `(.L_x_18) ;  /* 0xfffffffc00882947 */ /* 0x000fea000383ffff */
[----:B------:R-:W-:Y:S05]  /*1480*/  BSYNC.RECONVERGENT B3 ;  /* 0x0000000000037941 */ /* 0x000fea0003800200 */
.L_x_17:
[----:B------:R-:W-:-:S05]  /*1490*/  LOP3.LUT R5, R23, 0x7ff, RZ, 0xc0, !PT ;  /* 0x000007ff17057812 */ /* 0x000fca00078ec0ff */
[----:B------:R-:W-:-:S05]  /*14a0*/  VIADD R5, R5, 0xfffffc00 ;  /* 0xfffffc0005057836 */ /* 0x000fca0000000000 */
[----:B------:R-:W-:Y:S02]  /*14b0*/  SHF.R.U32.HI R12, RZ, 0x6, R5 ;  /* 0x00000006ff0c7819 */ /* 0x000fe40000011605 */
[----:B------:R-:W-:Y:S02]  /*14c0*/  ISETP.GE.U32.AND P2, PT, R5, 0x80, PT ;  /* 0x000000800500780c */ /* 0x000fe40003f46070 */
[----:B------:R-:W-:-:S04]  /*14d0*/  IADD3 R12, PT, PT, -R12, 0x13, RZ ;  /* 0x000000130c0c7810 */ /* 0x000fc80007ffe1ff */
[----:B------:R-:W-:-:S07]  /*14e0*/  SEL R15, R12, 0x12, P2 ;  /* 0x000000120c0f7807 */ /* 0x000fce0001000000 */
.L_x_16:
[----:B------:R-:W-:Y:S05]  /*14f0*/  BSYNC.RECONVERGENT B2 ;  /* 0x0000000000027941 */ /* 0x000fea0003800200 */
.L_x_15:
[C---:B------:R-:W-:Y:S02]  /*1500*/  LOP3.LUT R5, R23.reuse, 0x7ff, RZ, 0xc0, !PT ;  /* 0x000007ff17057812 */ /* 0x040fe400078ec0ff */
[----:B------:R-:W-:-:S03]  /*1510*/  LOP3.LUT P2, R23, R23, 0x3f, RZ, 0xc0, !PT ;  /* 0x0000003f17177812 */ /* 0x000fc6000784c0ff */
[----:B------:R-:W-:-:S05]  /*1520*/  VIADD R5, R5, 0xfffffc00 ;  /* 0xfffffc0005057836 */ /* 0x000fca0000000000 */
[----:B------:R-:W-:-:S05]  /*1530*/  SHF.R.U32.HI R12, RZ, 0x6, R5 ;  /* 0x00000006ff0c7819 */ /* 0x000fca0000011605 */
[----:B------:R-:W-:-:S04]  /*1540*/  IMAD.IADD R12, R12, 0x1, R15 ;  /* 0x000000010c0c7824 */ /* 0x000fc800078e020f */
[----:B------:R-:W-:-:S05]  /*1550*/  IMAD.U32 R21, R12, 0x8, R1 ;  /* 0x000000080c157824 */ /* 0x000fca00078e0001 */
[----:B------:R0:W-:Y:S04]  /*1560*/  STL.64 [R21+-0x78], R44 ;  /* 0xffff882c15007387 */ /* 0x0001e80000100a00 */
[----:B------:R-:W2:Y:S04]  /*1570*/  @P2 LDL.64 R16, [R1+0x8] ;  /* 0x0000080001102983 */ /* 0x000ea80000100a00 */
[----:B------:R-:W3:Y:S04]  /*1580*/  LDL.64 R14, [R1+0x10] ;  /* 0x00001000010e7983 */ /* 0x000ee80000100a00 */
[----:B------:R-:W4:Y:S01]  /*1590*/  LDL.64 R12, [R1+0x18] ;  /* 0x00001800010c7983 */ /* 0x000f220000100a00 */
[----:B------:R-:W-:Y:S01]  /*15a0*/  BSSY.RECONVERGENT B2, `(.L_x_19) ;  /* 0x0000035000027945 */ /* 0x000fe20003800200 */
[----:B--2---:R-:W-:-:S02]  /*15b0*/  @P2 SHF.R.U64 R18, R16, 0x1, R17 ;  /* 0x0000000110122819 */ /* 0x004fc40000001211 */
[----:B------:R-:W-:Y:S02]  /*15c0*/  @P2 SHF.R.U32.HI R5, RZ, 0x1, R17 ;  /* 0x00000001ff052819 */ /* 0x000fe40000011611 */
[----:B------:R-:W-:Y:S02]  /*15d0*/  @P2 LOP3.LUT R16, R23, 0x3f, RZ, 0x3c, !PT ;  /* 0x0000003f17102812 */ /* 0x000fe400078e3cff */
[-C--:B---3--:R-:W-:Y:S02]  /*15e0*/  @P2 SHF.L.U32 R17, R14, R23.reuse, RZ ;  /* 0x000000170e112219 */ /* 0x088fe400000006ff */
[----:B------:R-:W-:Y:S02]  /*15f0*/  @P2 SHF.R.U64 R18, R18, R16, R5 ;  /* 0x0000001012122219 */ /* 0x000fe40000001205 */
[C-C-:B------:R-:W-:Y:S02]  /*1600*/  @P2 SHF.R.U64 R20, R14.reuse, 0x1, R15.reuse ;  /* 0x000000010e142819 */ /* 0x140fe4000000120f */
[----:B0-----:R-:W-:-:S02]  /*1610*/  @P2 SHF.L.U64.HI R21, R14, R23, R15 ;  /* 0x000000170e152219 */ /* 0x001fc4000001020f */
[----:B------:R-:W-:Y:S02]  /*1620*/  @P2 LOP3.LUT R14, R17, R18, RZ, 0xfc, !PT ;  /* 0x00000012110e2212 */ /* 0x000fe400078efcff */
[----:B------:R-:W-:Y:S02]  /*1630*/  @P2 SHF.R.U32.HI R19, RZ, 0x1, R15 ;  /* 0x00000001ff132819 */ /* 0x000fe4000001160f */
[-C--:B------:R-:W-:Y:S02]  /*1640*/  @P2 SHF.R.U32.HI R18, RZ, R16.reuse, R5 ;  /* 0x00000010ff122219 */ /* 0x080fe40000011605 */
[----:B----4-:R-:W-:Y:S02]  /*1650*/  @P2 SHF.L.U32 R5, R12, R23, RZ ;  /* 0x000000170c052219 */ /* 0x010fe400000006ff */
[----:B------:R-:W-:Y:S02]  /*1660*/  @P2 SHF.R.U64 R20, R20, R16, R19 ;  /* 0x0000001014142219 */ /* 0x000fe40000001213 */
[----:B------:R-:W-:-:S02]  /*1670*/  @P2 LOP3.LUT R15, R21, R18, RZ, 0xfc, !PT ;  /* 0x00000012150f2212 */ /* 0x000fc400078efcff */
[----:B------:R-:W-:Y:S01]  /*1680*/  @P2 SHF.R.U32.HI R18, RZ, R16, R19 ;  /* 0x00000010ff122219 */ /* 0x000fe20000011613 */
[----:B------:R-:W-:Y:S01]  /*1690*/  IMAD.SHL.U32 R16, R14, 0x4, RZ ;  /* 0x000000040e107824 */ /* 0x000fe200078e00ff */
[----:B------:R-:W-:Y:S02]  /*16a0*/  @P2 SHF.L.U64.HI R23, R12, R23, R13 ;  /* 0x000000170c172219 */ /* 0x000fe4000001020d */
[----:B------:R-:W-:Y:S02]  /*16b0*/  @P2 LOP3.LUT R12, R5, R20, RZ, 0xfc, !PT ;  /* 0x00000014050c2212 */ /* 0x000fe400078efcff */
[----:B------:R-:W-:Y:S02]  /*16c0*/  SHF.L.U64.HI R14, R14, 0x2, R15 ;  /* 0x000000020e0e7819 */ /* 0x000fe4000001020f */
[----:B------:R-:W-:Y:S02]  /*16d0*/  @P2 LOP3.LUT R13, R23, R18, RZ, 0xfc, !PT ;  /* 0x00000012170d2212 */ /* 0x000fe400078efcff */
[----:B------:R-:W-:-:S02]  /*16e0*/  SHF.L.W.U32.HI R15, R15, 0x2, R12 ;  /* 0x000000020f0f7819 */ /* 0x000fc40000010e0c */
[----:B------:R-:W-:Y:S02]  /*16f0*/  IADD3 RZ, P2, PT, RZ, -R16, RZ ;  /* 0x80000010ffff7210 */ /* 0x000fe40007f5e0ff */
[----:B------:R-:W-:Y:S02]  /*1700*/  LOP3.LUT R17, RZ, R14, RZ, 0x33, !PT ;  /* 0x0000000eff117212 */ /* 0x000fe400078e33ff */
[----:B------:R-:W-:Y:S02]  /*1710*/  SHF.L.W.U32.HI R18, R12, 0x2, R13 ;  /* 0x000000020c127819 */ /* 0x000fe40000010e0d */
[----:B------:R-:W-:Y:S02]  /*1720*/  LOP3.LUT R5, RZ, R15, RZ, 0x33, !PT ;  /* 0x0000000fff057212 */ /* 0x000fe400078e33ff */
[----:B------:R-:W-:Y:S02]  /*1730*/  IADD3.X R17, P2, PT, RZ, R17, RZ, P2, !PT ;  /* 0x00000011ff117210 */ /* 0x000fe4000175e4ff */
[----:B------:R-:W-:-:S02]  /*1740*/  LOP3.LUT R12, RZ, R18, RZ, 0x33, !PT ;  /* 0x00000012ff0c7212 */ /* 0x000fc400078e33ff */
[----:B------:R-:W-:Y:S02]  /*1750*/  IADD3.X R20, P3, PT, RZ, R5, RZ, P2, !PT ;  /* 0x00000005ff147210 */ /* 0x000fe4000177e4ff */
[----:B------:R-:W-:-:S03]  /*1760*/  ISETP.GT.U32.AND P4, PT, R15, -0x1, PT ;  /* 0xffffffff0f00780c */ /* 0x000fc60003f84070 */
[----:B------:R-:W-:Y:S01]  /*1770*/  IMAD.X R5, RZ, RZ, R12, P3 ;  /* 0x000000ffff057224 */ /* 0x000fe200018e060c */
[----:B------:R-:W-:-:S04]  /*1780*/  ISETP.GT.AND.EX P2, PT, R18, -0x1, PT, P4 ;  /* 0xffffffff1200780c */ /* 0x000fc80003f44340 */
[----:B------:R-:W-:Y:S02]  /*1790*/  SEL R5, R18, R5, P2 ;  /* 0x0000000512057207 */ /* 0x000fe40001000000 */
[----:B------:R-:W-:Y:S02]  /*17a0*/  SEL R20, R15, R20, P2 ;  /* 0x000000140f147207 */ /* 0x000fe40001000000 */
[----:B------:R-:W-:-:S04]  /*17b0*/  ISETP.NE.U32.AND P3, PT, R5, RZ, PT ;  /* 0x000000ff0500720c */ /* 0x000fc80003f65070 */
[----:B------:R-:W-:Y:S01]  /*17c0*/  SEL R15, R20, R5, !P3 ;  /* 0x00000005140f7207 */ /* 0x000fe20005800000 */
[----:B------:R-:W-:-:S05]  /*17d0*/  @!P2 IMAD.MOV R16, RZ, RZ, -R16 ;  /* 0x000000ffff10a224 */ /* 0x000fca00078e0a10 */
[----:B------:R-:W0:Y:S02]  /*17e0*/  FLO.U32 R15, R15 ;  /* 0x0000000f000f7300 */ /* 0x000e2400000e0000 */
[C---:B0-----:R-:W-:Y:S02]  /*17f0*/  IADD3 R19, PT, PT, -R15.reuse, 0x1f, RZ ;  /* 0x0000001f0f137810 */ /* 0x041fe40007ffe1ff */
[----:B------:R-:W-:-:S03]  /*1800*/  IADD3 R12, PT, PT, -R15, 0x3f, RZ ;  /* 0x0000003f0f0c7810 */ /* 0x000fc60007ffe1ff */
[----:B------:R-:W-:Y:S01]  /*1810*/  @P3 IMAD.MOV R12, RZ, RZ, R19 ;  /* 0x000000ffff0c3224 */ /* 0x000fe200078e0213 */
[----:B------:R-:W-:-:S04]  /*1820*/  SEL R19, R14, R17, P2 ;  /* 0x000000110e137207 */ /* 0x000fc80001000000 */
[----:B------:R-:W-:-:S13]  /*1830*/  ISETP.NE.AND P3, PT, R12, RZ, PT ;  /* 0x000000ff0c00720c */ /* 0x000fda0003f65270 */
[----:B------:R-:W-:Y:S05]  /*1840*/  @!P3 BRA `(.L_x_20) ;  /* 0x000000000028b947 */ /* 0x000fea0003800000 */
[--C-:B------:R-:W-:Y:S02]  /*1850*/  SHF.R.U64 R16, R16, 0x1, R19.reuse ;  /* 0x0000000110107819 */ /* 0x100fe40000001213 */
[C---:B------:R-:W-:Y:S02]  /*1860*/  LOP3.LUT R17, R12.reuse, 0x3f, RZ, 0xc0, !PT ;  /* 0x0000003f0c117812 */ /* 0x040fe400078ec0ff */
[----:B------:R-:W-:Y:S02]  /*1870*/  SHF.R.U32.HI R15, RZ, 0x1, R19 ;  /* 0x00000001ff0f7819 */ /* 0x000fe40000011613 */
[----:B------:R-:W-:Y:S02]  /*1880*/  LOP3.LUT R14, R12, 0x3f, RZ, 0xc, !PT ;  /* 0x0000003f0c0e7812 */ /* 0x000fe400078e0cff */
[----:B------:R-:W-:Y:S02]  /*1890*/  SHF.L.U64.HI R5, R20, R17, R5 ;  /* 0x0000001114057219 */ /* 0x000fe40000010205 */
[----:B------:R-:W-:-:S02]  /*18a0*/  SHF.R.U64 R16, R16, R14, R15 ;  /* 0x0000000e10107219 */ /* 0x000fc4000000120f */
[----:B------:R-:W-:Y:S02]  /*18b0*/  SHF.L.U32 R17, R20, R17, RZ ;  /* 0x0000001114117219 */ /* 0x000fe400000006ff */
[----:B------:R-:W-:Y:S02]  /*18c0*/  SHF.R.U32.HI R14, RZ, R14, R15 ;  /* 0x0000000eff0e7219 */ /* 0x000fe4000001160f */
[----:B------:R-:W-:Y:S02]  /*18d0*/  LOP3.LUT R20, R17, R16, RZ, 0xfc, !PT ;  /* 0x0000001011147212 */ /* 0x000fe400078efcff */
[----:B------:R-:W-:-:S07]  /*18e0*/  LOP3.LUT R5, R5, R14, RZ, 0xfc, !PT ;  /* 0x0000000e05057212 */ /* 0x000fce00078efcff */
.L_x_20:
[----:B------:R-:W-:Y:S05]  /*18f0*/  BSYNC.RECONVERGENT B2 ;  /* 0x0000000000027941 */ /* 0x000fea0003800200 */
.L_x_19:
[----:B------:R-:W-:Y:S01]  /*1900*/  IMAD.WIDE.U32 R16, R20, 0x2168c235, RZ ;  /* 0x2168c23514107825 */ /* 0x000fe200078e00ff */
[----:B------:R-:W-:-:S03]  /*1910*/  SHF.R.U32.HI R13, RZ, 0x1e, R13 ;  /* 0x0000001eff0d7819 */ /* 0x000fc6000001160d */
[----:B------:R-:W-:Y:S01]  /*1920*/  IMAD.MOV.U32 R14, RZ, RZ, R17 ;  /* 0x000000ffff0e7224 */ /* 0x000fe200078e0011 */
[----:B------:R-:W-:Y:S01]  /*1930*/  IADD3 RZ, P3, PT, R16, R16, RZ ;  /* 0x0000001010ff7210 */ /* 0x000fe20007f7e0ff */
[----:B------:R-:W-:Y:S01]  /*1940*/  IMAD.MOV.U32 R15, RZ, RZ, RZ ;  /* 0x000000ffff0f7224 */ /* 0x000fe200078e00ff */
[----:B------:R-:W-:Y:S01]  /*1950*/  LEA.HI R18, R18, R13, RZ, 0x1 ;  /* 0x0000000d12127211 */ /* 0x000fe200078f08ff */
[----:B------:R-:W-:-:S04]  /*1960*/  IMAD.HI.U32 R17, R5, -0x36f0255e, RZ ;  /* 0xc90fdaa205117827 */ /* 0x000fc800078e00ff */
[----:B------:R-:W-:-:S04]  /*1970*/  IMAD.WIDE.U32 R14, R20, -0x36f0255e, R14 ;  /* 0xc90fdaa2140e7825 */ /* 0x000fc800078e000e */
[----:B------:R-:W-:-:S04]  /*1980*/  IMAD.WIDE.U32 R14, P4, R5, 0x2168c235, R14 ;  /* 0x2168c235050e7825 */ /* 0x000fc8000788000e */
[----:B------:R-:W-:Y:S01]  /*1990*/  IMAD R5, R5, -0x36f0255e, RZ ;  /* 0xc90fdaa205057824 */ /* 0x000fe200078e02ff */
[----:B------:R-:W-:Y:S01]  /*19a0*/  IADD3.X RZ, P3, PT, R14, R14, RZ, P3, !PT ;  /* 0x0000000e0eff7210 */ /* 0x000fe20001f7e4ff */
[----:B------:R-:W-:-:S03]  /*19b0*/  IMAD.X R17, RZ, RZ, R17, P4 ;  /* 0x000000ffff117224 */ /* 0x000fc600020e0611 */
[----:B------:R-:W-:-:S04]  /*19c0*/  IADD3 R5, P4, PT, R5, R15, RZ ;  /* 0x0000000f05057210 */ /* 0x000fc80007f9e0ff */
[C---:B------:R-:W-:Y:S01]  /*19d0*/  ISETP.GT.U32.AND P5, PT, R5.reuse, RZ, PT ;  /* 0x000000ff0500720c */ /* 0x040fe20003fa4070 */
[----:B------:R-:W-:Y:S01]  /*19e0*/  IMAD.X R17, RZ, RZ, R17, P4 ;  /* 0x000000ffff117224 */ /* 0x000fe200020e0611 */
[----:B------:R-:W-:-:S04]  /*19f0*/  IADD3.X R14, P4, PT, R5, R5, RZ, P3, !PT ;  /* 0x00000005050e7210 */ /* 0x000fc80001f9e4ff */
[C---:B------:R-:W-:Y:S01]  /*1a00*/  ISETP.GT.AND.EX P3, PT, R17.reuse, RZ, PT, P5 ;  /* 0x000000ff1100720c */ /* 0x040fe20003f64350 */
[----:B------:R-:W-:-:S03]  /*1a10*/  IMAD.X R16, R17, 0x1, R17, P4 ;  /* 0x0000000111107824 */ /* 0x000fc600020e0611 */
[----:B------:R-:W-:Y:S02]  /*1a20*/  SEL R14, R14, R5, P3 ;  /* 0x000000050e0e7207 */ /* 0x000fe40001800000 */
[----:B------:R-:W-:Y:S02]  /*1a30*/  SEL R15, R16, R17, P3 ;  /* 0x00000011100f7207 */ /* 0x000fe40001800000 */
[----:B------:R-:W-:Y:S02]  /*1a40*/  IADD3 R14, P4, PT, R14, 0x1, RZ ;  /* 0x000000010e0e7810 */ /* 0x000fe40007f9e0ff */
[----:B------:R-:W-:Y:S02]  /*1a50*/  SEL R5, RZ, 0xffffffff, !P3 ;  /* 0xffffffffff057807 */ /* 0x000fe40005800000 */
[----:B------:R-:W-:Y:S01]  /*1a60*/  LOP3.LUT P3, R22, R22, 0x80000000, RZ, 0xc0, !PT ;  /* 0x8000000016167812 */ /* 0x000fe2000786c0ff */
[----:B------:R-:W-:Y:S02]  /*1a70*/  IMAD.X R15, RZ, RZ, R15, P4 ;  /* 0x000000ffff0f7224 */ /* 0x000fe400020e060f */
[----:B------:R-:W-:Y:S01]  /*1a80*/  IMAD.IADD R5, R5, 0x1, -R12 ;  /* 0x0000000105057824 */ /* 0x000fe200078e0a0c */
[----:B------:R-:W-:-:S02]  /*1a90*/  @!P2 LOP3.LUT R22, R22, 0x80000000, RZ, 0x3c, !PT ;  /* 0x800000001616a812 */ /* 0x000fc400078e3cff */
[----:B------:R-:W-:Y:S01]  /*1aa0*/  SHF.R.U64 R14, R14, 0xa, R15 ;  /* 0x0000000a0e0e7819 */ /* 0x000fe2000000120f */
[----:B------:R-:W-:-:S03]  /*1ab0*/  IMAD.SHL.U32 R5, R5, 0x100000, RZ ;  /* 0x0010000005057824 */ /* 0x000fc600078e00ff */
[----:B------:R-:W-:-:S03]  /*1ac0*/  IADD3 R14, P4, PT, R14, 0x1, RZ ;  /* 0x000000010e0e7810 */ /* 0x000fc60007f9e0ff */
[----:B------:R-:W-:Y:S01]  /*1ad0*/  @P3 IMAD.MOV R18, RZ, RZ, -R18 ;  /* 0x000000ffff123224 */ /* 0x000fe200078e0a12 */
[----:B------:R-:W-:-:S04]  /*1ae0*/  LEA.HI.X R15, R15, RZ, RZ, 0x16, P4 ;  /* 0x000000ff0f0f7211 */ /* 0x000fc800020fb4ff */
[--C-:B------:R-:W-:Y:S02]  /*1af0*/  SHF.R.U64 R14, R14, 0x1, R15.reuse ;  /* 0x000000010e0e7819 */ /* 0x100fe4000000120f */
[----:B------:R-:W-:Y:S02]  /*1b00*/  SHF.R.U32.HI R12, RZ, 0x1, R15 ;  /* 0x00000001ff0c7819 */ /* 0x000fe4000001160f */
[----:B------:R-:W-:-:S04]  /*1b10*/  IADD3 R14, P4, P5, RZ, RZ, R14 ;  /* 0x000000ffff0e7210 */ /* 0x000fc80007d9e00e */
[----:B------:R-:W-:-:S04]  /*1b20*/  IADD3.X R5, PT, PT, R5, 0x3fe00000, R12, P4, P5 ;  /* 0x3fe0000005057810 */ /* 0x000fc800027ea40c */
[----:B------:R-:W-:-:S07]  /*1b30*/  LOP3.LUT R22, R5, R22, RZ, 0xfc, !PT ;  /* 0x0000001605167212 */ /* 0x000fce00078efcff */
.L_x_14:
[----:B------:R-:W-:Y:S02]  /*1b40*/  IMAD.MOV.U32 R41, RZ, RZ, 0x0 ;  /* 0x00000000ff297424 */ /* 0x000fe400078e00ff */
[----:B------:R-:W-:Y:S02]  /*1b50*/  IMAD.MOV.U32 R5, RZ, RZ, R18 ;  /* 0x000000ffff057224 */ /* 0x000fe400078e0012 */
[----:B------:R-:W-:Y:S01]  /*1b60*/  IMAD.MOV.U32 R15, RZ, RZ, R22 ;  /* 0x000000ffff0f7224 */ /* 0x000fe200078e0016 */
[----:B------:R-:W-:Y:S06]  /*1b70*/  RET.REL.NODEC R40 `(_Z6kernelPdS_S_dddi) ;  /* 0xffffffe428207950 */ /* 0x000fec0003c3ffff */
.L_x_21:
[----:B------:R-:W-:-:S00]  /*1b80*/  BRA `(.L_x_21) ;  /* 0xfffffffc00fc7947 */ /* 0x000fc0000383ffff */
[----:B------:R-:W-:-:S00]  /*1b90*/  NOP ;  /* 0x0000000000007918 */ /* 0x000fc00000000000 */
        /* <DEDUP_REMOVED lines=14> */
.L_x_22:


//--------------------- .nv.global.init           --------------------------
	.section	.nv.global.init,"aw",@progbits
	.align	16
.nv.global.init:
	.type		__cudart_sin_cos_coeffs,@object
	.size		__cudart_sin_cos_coeffs,(__cudart_i2opi_d - __cudart_sin_cos_coeffs)
__cudart_sin_cos_coeffs:
        /*0000*/ 	.byte	0x46, 0xd2, 0xb0, 0x2c, 0xf1, 0xe5, 0x5a, 0xbe, 0x92, 0xe3, 0xac, 0x69, 0xe3, 0x1d, 0xc7, 0x3e
        /*0010*/ 	.byte	0xa1, 0x62, 0xdb, 0x19, 0xa0, 0x01, 0x2a, 0xbf, 0x18, 0x08, 0x11, 0x11, 0x11, 0x11, 0x81, 0x3f
        /*0020*/ 	.byte	0x54, 0x55, 0x55, 0x55, 0x55, 0x55, 0xc5, 0xbf, 0x00, 0x00, 0x00, 0x00, 0x00, 0x00, 0x00, 0x00
        /*0030*/ 	.byte	0x00, 0x00, 0x00, 0x00, 0x00, 0x00, 0x00, 0x00, 0x64, 0x81, 0xfd, 0x20, 0x83, 0xff, 0xa8, 0xbd
        /*0040*/ 	.byte	0x28, 0x85, 0xef, 0xc1, 0xa7, 0xee, 0x21, 0x3e, 0xd9, 0xe6, 0x06, 0x8e, 0x4f, 0x7e, 0x92, 0xbe
        /*0050*/ 	.byte	0xe9, 0xbc, 0xdd, 0x19, 0xa0, 0x01, 0xfa, 0x3e, 0x47, 0x5d, 0xc1, 0x16, 0x6c, 0xc1, 0x56, 0xbf
        /*0060*/ 	.byte	0x51, 0x55, 0x55, 0x55, 0x55, 0x55, 0xa5, 0x3f, 0x00, 0x00, 0x00, 0x00, 0x00, 0x00, 0xe0, 0xbf
        /*0070*/ 	.byte	0x00, 0x00, 0x00, 0x00, 0x00, 0x00, 0xf0, 0x3f, 0x00, 0x00, 0x00, 0x00, 0x00, 0x00, 0x00, 0x00
	.type		__cudart_i2opi_d,@object
	.size		__cudart_i2opi_d,(.L_0 - __cudart_i2opi_d)
__cudart_i2opi_d:
        /* <DEDUP_REMOVED lines=9> */
.L_0:


//--------------------- .nv.shared.reserved.0     --------------------------
	.section	.nv.shared.reserved.0,"aw",@nobits
	.weak		__nv_reservedSMEM_offset_0_alias
	.size		__nv_reservedSMEM_offset_0_alias, 0, 64
	.other		__nv_reservedSMEM_offset_0_alias,@"STO_CUDA_RESERVED_SHARED STV_DEFAULT"
__nv_reservedSMEM_offset_0_alias:
	.zero		0
	.zero		64


//--------------------- .nv.constant0._Z6kernelPdS_S_dddi --------------------------
	.section	.nv.constant0._Z6kernelPdS_S_dddi,"a",@progbits
	.sectionflags	@""
	.align	4
.nv.constant0._Z6kernelPdS_S_dddi:
	.zero		948


//--------------------- SYMBOLS --------------------------

	.type		.nv.reservedSmem.offset0,@object
	.size		.nv.reservedSmem.offset0,0x4
